//
// Generated by NVIDIA NVVM Compiler
//
// Compiler Build ID: CL-36424714
// Cuda compilation tools, release 13.0, V13.0.88
// Based on NVVM 20.0.0
//

.version 9.0
.target sm_100
.address_size 64

	// .globl	_Z25reduce_cooperative_kernelIfEvPT_PKS0_m
.extern .shared .align 16 .b8 shared_mem_raw[];

.visible .entry _Z25reduce_cooperative_kernelIfEvPT_PKS0_m(
	.param .u64 .ptr .align 1 _Z25reduce_cooperative_kernelIfEvPT_PKS0_m_param_0,
	.param .u64 .ptr .align 1 _Z25reduce_cooperative_kernelIfEvPT_PKS0_m_param_1,
	.param .u64 _Z25reduce_cooperative_kernelIfEvPT_PKS0_m_param_2
)
{
	.reg .pred 	%p<43>;
	.reg .b32 	%r<83>;
	.reg .b32 	%f<81>;
	.reg .b64 	%rd<75>;

	ld.param.u64 	%rd41, [_Z25reduce_cooperative_kernelIfEvPT_PKS0_m_param_0];
	ld.param.u64 	%rd39, [_Z25reduce_cooperative_kernelIfEvPT_PKS0_m_param_1];
	ld.param.u64 	%rd40, [_Z25reduce_cooperative_kernelIfEvPT_PKS0_m_param_2];
	cvta.to.global.u64 	%rd1, %rd41;
	// begin inline asm
	mov.u32 %r5, %envreg2;
	// end inline asm
	cvt.u64.u32 	%rd42, %r5;
	// begin inline asm
	mov.u32 %r6, %envreg1;
	// end inline asm
	cvt.u64.u32 	%rd43, %r6;
	shl.b64 	%rd44, %rd43, 32;
	or.b64  	%rd2, %rd44, %rd42;
	mov.u32 	%r7, %tid.x;
	cvt.u64.u32 	%rd3, %r7;
	mov.u32 	%r1, %ctaid.x;
	mov.u32 	%r8, %ntid.x;
	cvt.u64.u32 	%rd4, %r8;
	mov.u32 	%r9, %nctaid.x;
	cvt.u64.u32 	%rd5, %r9;
	mul.wide.u32 	%rd45, %r1, %r8;
	add.s64 	%rd67, %rd45, %rd3;
	setp.ge.u64 	%p1, %rd67, %rd40;
	mov.f32 	%f73, 0f00000000;
	@%p1 bra 	$L__BB0_3;
	mul.lo.s64 	%rd7, %rd4, %rd5;
	cvta.to.global.u64 	%rd8, %rd39;
	mov.f32 	%f73, 0f00000000;
$L__BB0_2:
	shl.b64 	%rd46, %rd67, 2;
	add.s64 	%rd47, %rd8, %rd46;
	ld.global.f32 	%f21, [%rd47];
	add.f32 	%f73, %f73, %f21;
	add.s64 	%rd67, %rd67, %rd7;
	setp.lt.u64 	%p2, %rd67, %rd40;
	@%p2 bra 	$L__BB0_2;
$L__BB0_3:
	cvt.u32.u64 	%r10, %rd3;
	mov.b32 	%r11, %f73;
	shfl.sync.down.b32	%r12|%p3, %r11, 16, 31, -1;
	mov.b32 	%f22, %r12;
	add.f32 	%f23, %f73, %f22;
	mov.b32 	%r13, %f23;
	shfl.sync.down.b32	%r14|%p4, %r13, 8, 31, -1;
	mov.b32 	%f24, %r14;
	add.f32 	%f25, %f23, %f24;
	mov.b32 	%r15, %f25;
	shfl.sync.down.b32	%r16|%p5, %r15, 4, 31, -1;
	mov.b32 	%f26, %r16;
	add.f32 	%f27, %f25, %f26;
	mov.b32 	%r17, %f27;
	shfl.sync.down.b32	%r18|%p6, %r17, 2, 31, -1;
	mov.b32 	%f28, %r18;
	add.f32 	%f29, %f27, %f28;
	mov.b32 	%r19, %f29;
	shfl.sync.down.b32	%r20|%p7, %r19, 1, 31, -1;
	mov.b32 	%f30, %r20;
	add.f32 	%f4, %f29, %f30;
	and.b64  	%rd11, %rd3, 31;
	setp.ne.s64 	%p8, %rd11, 0;
	shr.u32 	%r21, %r10, 3;
	mov.u32 	%r22, shared_mem_raw;
	add.s32 	%r2, %r22, %r21;
	@%p8 bra 	$L__BB0_5;
	st.shared.f32 	[%r2], %f4;
$L__BB0_5:
	barrier.sync 	0;
	setp.gt.u32 	%p9, %r10, 31;
	shl.b32 	%r24, %r10, 2;
	add.s32 	%r3, %r22, %r24;
	@%p9 bra 	$L__BB0_10;
	add.s64 	%rd48, %rd4, 31;
	shr.u64 	%rd49, %rd48, 5;
	setp.le.u64 	%p10, %rd49, %rd3;
	mov.f32 	%f74, 0f00000000;
	@%p10 bra 	$L__BB0_8;
	ld.shared.f32 	%f74, [%r3];
$L__BB0_8:
	mov.b32 	%r27, %f74;
	shfl.sync.down.b32	%r28|%p11, %r27, 16, 31, -1;
	mov.b32 	%f32, %r28;
	add.f32 	%f33, %f74, %f32;
	mov.b32 	%r29, %f33;
	shfl.sync.down.b32	%r30|%p12, %r29, 8, 31, -1;
	mov.b32 	%f34, %r30;
	add.f32 	%f35, %f33, %f34;
	mov.b32 	%r31, %f35;
	shfl.sync.down.b32	%r32|%p13, %r31, 4, 31, -1;
	mov.b32 	%f36, %r32;
	add.f32 	%f37, %f35, %f36;
	mov.b32 	%r33, %f37;
	shfl.sync.down.b32	%r34|%p14, %r33, 2, 31, -1;
	mov.b32 	%f38, %r34;
	add.f32 	%f39, %f37, %f38;
	mov.b32 	%r35, %f39;
	shfl.sync.down.b32	%r36|%p15, %r35, 1, 31, -1;
	mov.b32 	%f40, %r36;
	add.f32 	%f7, %f39, %f40;
	setp.ne.s32 	%p16, %r10, 0;
	@%p16 bra 	$L__BB0_10;
	mul.wide.u32 	%rd50, %r1, 4;
	add.s64 	%rd51, %rd1, %rd50;
	st.global.f32 	[%rd51], %f7;
$L__BB0_10:
	setp.ne.s64 	%p17, %rd2, 0;
	@%p17 bra 	$L__BB0_12;
	// begin inline asm
	trap;
	// end inline asm
$L__BB0_12:
	barrier.sync 	0;
	mov.u32 	%r38, %tid.y;
	add.s32 	%r39, %r10, %r38;
	mov.u32 	%r40, %tid.z;
	or.b32  	%r41, %r39, %r40;
	setp.ne.s32 	%p18, %r41, 0;
	@%p18 bra 	$L__BB0_15;
	add.s64 	%rd52, %rd2, 4;
	cvt.u32.u64 	%r44, %rd5;
	mov.u32 	%r45, %nctaid.y;
	mul.lo.s32 	%r46, %r44, %r45;
	mov.u32 	%r47, %nctaid.z;
	mul.lo.s32 	%r48, %r46, %r47;
	mov.u32 	%r49, %ctaid.y;
	add.s32 	%r50, %r1, %r49;
	mov.u32 	%r51, %ctaid.z;
	neg.s32 	%r52, %r51;
	setp.eq.s32 	%p19, %r50, %r52;
	sub.s32 	%r53, -2147483647, %r48;
	selp.b32 	%r43, %r53, 1, %p19;
	// begin inline asm
	atom.add.release.gpu.u32 %r42,[%rd52],%r43;
	// end inline asm
$L__BB0_14:
	// begin inline asm
	ld.acquire.gpu.u32 %r54,[%rd52];
	// end inline asm
	xor.b32  	%r55, %r54, %r42;
	setp.gt.s32 	%p20, %r55, -1;
	@%p20 bra 	$L__BB0_14;
$L__BB0_15:
	barrier.sync 	0;
	setp.ne.s32 	%p21, %r1, 0;
	@%p21 bra 	$L__BB0_33;
	cvt.u32.u64 	%r56, %rd5;
	setp.ge.u32 	%p22, %r10, %r56;
	mov.f32 	%f79, 0f00000000;
	@%p22 bra 	$L__BB0_26;
	add.s64 	%rd54, %rd3, %rd4;
	max.u64 	%rd55, %rd54, %rd5;
	setp.lt.u64 	%p23, %rd54, %rd5;
	selp.u64 	%rd14, 1, 0, %p23;
	add.s64 	%rd56, %rd54, %rd14;
	sub.s64 	%rd15, %rd55, %rd56;
	and.b64  	%rd57, %rd15, -4294967296;
	setp.ne.s64 	%p24, %rd57, 0;
	@%p24 bra 	$L__BB0_19;
	cvt.u32.u64 	%r58, %rd4;
	cvt.u32.u64 	%r59, %rd15;
	div.u32 	%r60, %r59, %r58;
	cvt.u64.u32 	%rd68, %r60;
	bra.uni 	$L__BB0_20;
$L__BB0_19:
	div.u64 	%rd68, %rd15, %rd4;
$L__BB0_20:
	add.s64 	%rd19, %rd68, %rd14;
	and.b64  	%rd58, %rd19, 3;
	setp.eq.s64 	%p25, %rd58, 3;
	mov.f32 	%f79, 0f00000000;
	mov.u64 	%rd72, %rd3;
	@%p25 bra 	$L__BB0_23;
	shl.b64 	%rd59, %rd3, 2;
	add.s64 	%rd70, %rd1, %rd59;
	shl.b64 	%rd21, %rd4, 2;
	add.s64 	%rd60, %rd19, 1;
	and.b64  	%rd69, %rd60, 3;
	mov.f32 	%f79, 0f00000000;
	mov.u64 	%rd72, %rd3;
$L__BB0_22:
	.pragma "nounroll";
	ld.global.f32 	%f45, [%rd70];
	add.f32 	%f79, %f79, %f45;
	add.s64 	%rd72, %rd72, %rd4;
	add.s64 	%rd70, %rd70, %rd21;
	add.s64 	%rd69, %rd69, -1;
	setp.ne.s64 	%p26, %rd69, 0;
	@%p26 bra 	$L__BB0_22;
$L__BB0_23:
	setp.lt.u64 	%p27, %rd19, 3;
	@%p27 bra 	$L__BB0_26;
	shl.b64 	%rd30, %rd4, 2;
	shl.b64 	%rd61, %rd72, 2;
	add.s64 	%rd73, %rd1, %rd61;
	shl.b64 	%rd32, %rd4, 4;
	shl.b64 	%rd33, %rd4, 3;
	mul.lo.s64 	%rd34, %rd4, 12;
$L__BB0_25:
	ld.global.f32 	%f46, [%rd73];
	add.f32 	%f47, %f79, %f46;
	add.s64 	%rd62, %rd73, %rd30;
	ld.global.f32 	%f48, [%rd62];
	add.f32 	%f49, %f47, %f48;
	add.s64 	%rd63, %rd73, %rd33;
	ld.global.f32 	%f50, [%rd63];
	add.f32 	%f51, %f49, %f50;
	add.s64 	%rd64, %rd73, %rd34;
	ld.global.f32 	%f52, [%rd64];
	add.f32 	%f79, %f51, %f52;
	add.s64 	%rd72, %rd72, %rd30;
	add.s64 	%rd73, %rd73, %rd32;
	setp.lt.u64 	%p28, %rd72, %rd5;
	@%p28 bra 	$L__BB0_25;
$L__BB0_26:
	setp.ne.s64 	%p29, %rd11, 0;
	mov.b32 	%r61, %f79;
	shfl.sync.down.b32	%r62|%p30, %r61, 16, 31, -1;
	mov.b32 	%f53, %r62;
	add.f32 	%f54, %f79, %f53;
	mov.b32 	%r63, %f54;
	shfl.sync.down.b32	%r64|%p31, %r63, 8, 31, -1;
	mov.b32 	%f55, %r64;
	add.f32 	%f56, %f54, %f55;
	mov.b32 	%r65, %f56;
	shfl.sync.down.b32	%r66|%p32, %r65, 4, 31, -1;
	mov.b32 	%f57, %r66;
	add.f32 	%f58, %f56, %f57;
	mov.b32 	%r67, %f58;
	shfl.sync.down.b32	%r68|%p33, %r67, 2, 31, -1;
	mov.b32 	%f59, %r68;
	add.f32 	%f60, %f58, %f59;
	mov.b32 	%r69, %f60;
	shfl.sync.down.b32	%r70|%p34, %r69, 1, 31, -1;
	mov.b32 	%f61, %r70;
	add.f32 	%f15, %f60, %f61;
	@%p29 bra 	$L__BB0_28;
	st.shared.f32 	[%r2], %f15;
$L__BB0_28:
	setp.gt.u32 	%p35, %r10, 31;
	barrier.sync 	0;
	@%p35 bra 	$L__BB0_33;
	add.s64 	%rd65, %rd4, 31;
	shr.u64 	%rd66, %rd65, 5;
	setp.le.u64 	%p36, %rd66, %rd3;
	mov.f32 	%f80, 0f00000000;
	@%p36 bra 	$L__BB0_31;
	ld.shared.f32 	%f80, [%r3];
$L__BB0_31:
	mov.b32 	%r73, %f80;
	shfl.sync.down.b32	%r74|%p37, %r73, 16, 31, -1;
	mov.b32 	%f63, %r74;
	add.f32 	%f64, %f80, %f63;
	mov.b32 	%r75, %f64;
	shfl.sync.down.b32	%r76|%p38, %r75, 8, 31, -1;
	mov.b32 	%f65, %r76;
	add.f32 	%f66, %f64, %f65;
	mov.b32 	%r77, %f66;
	shfl.sync.down.b32	%r78|%p39, %r77, 4, 31, -1;
	mov.b32 	%f67, %r78;
	add.f32 	%f68, %f66, %f67;
	mov.b32 	%r79, %f68;
	shfl.sync.down.b32	%r80|%p40, %r79, 2, 31, -1;
	mov.b32 	%f69, %r80;
	add.f32 	%f70, %f68, %f69;
	mov.b32 	%r81, %f70;
	shfl.sync.down.b32	%r82|%p41, %r81, 1, 31, -1;
	mov.b32 	%f71, %r82;
	add.f32 	%f18, %f70, %f71;
	setp.ne.s32 	%p42, %r10, 0;
	@%p42 bra 	$L__BB0_33;
	st.global.f32 	[%rd1], %f18;
$L__BB0_33:
	ret;

}


// ===== COMPILED SASS (sm_100) =====

	.target	sm_100

	.elftype	@"ET_EXEC"


//--------------------- .note.nv.tkinfo           --------------------------
	.section	.note.nv.tkinfo,"",@"SHT_NOTE"
	.sectionflags	@"SHF_NOTE_NV_TKINFO"
	.tkinfo
        /*0018*/ 	.word	0x00000002
        /*0030*/ 	.string	""
        /*0030*/ 	.string	"ptxas"
        /*0030*/ 	.string	"Cuda compilation tools, release 13.0, V13.0.88"
        /*0030*/ 	.string	"Build cuda_13.0.r13.0/compiler.36424714_0"
        /*0030*/ 	.string	"-arch sm_100 -m 64 "



//--------------------- .note.nv.cuinfo           --------------------------
	.section	.note.nv.cuinfo,"",@"SHT_NOTE"
	.sectionflags	@"SHF_NOTE_NV_CUINFO"
        /*0018*/ 	.short	0x0002
        /*001a*/ 	.short	0x0064
        /*001c*/ 	.short	0x0082
	.zero		2


//--------------------- .nv.info                  --------------------------
	.section	.nv.info,"",@"SHT_CUDA_INFO"
	.align	4


	//----- nvinfo : EIATTR_REGCOUNT
	.align		4
        /*0000*/ 	.byte	0x04, 0x2f
        /*0002*/ 	.short	(.L_1 - .L_0)
	.align		4
.L_0:
        /*0004*/ 	.word	index@(_Z25reduce_cooperative_kernelIfEvPT_PKS0_m)
        /*0008*/ 	.word	0x00000017


	//----- nvinfo : EIATTR_FRAME_SIZE
	.align		4
.L_1:
        /*000c*/ 	.byte	0x04, 0x11
        /*000e*/ 	.short	(.L_3 - .L_2)
	.align		4
.L_2:
        /*0010*/ 	.word	index@($__internal_0_$__cuda_sm20_div_u64)
        /*0014*/ 	.word	0x00000000


	//----- nvinfo : EIATTR_FRAME_SIZE
	.align		4
.L_3:
        /*0018*/ 	.byte	0x04, 0x11
        /*001a*/ 	.short	(.L_5 - .L_4)
	.align		4
.L_4:
        /*001c*/ 	.word	index@(_Z25reduce_cooperative_kernelIfEvPT_PKS0_m)
        /*0020*/ 	.word	0x00000000


	//----- nvinfo : EIATTR_MIN_STACK_SIZE
	.align		4
.L_5:
        /*0024*/ 	.byte	0x04, 0x12
        /*0026*/ 	.short	(.L_7 - .L_6)
	.align		4
.L_6:
        /*0028*/ 	.word	index@(_Z25reduce_cooperative_kernelIfEvPT_PKS0_m)
        /*002c*/ 	.word	0x00000000
.L_7:


//--------------------- .nv.compat                --------------------------
	.section	.nv.compat,"",@"SHT_CUDA_COMPAT_INFO"
	.align	4
        /*0000*/ 	.byte	0x02, 0x09, 0x00, 0x00, 0x02, 0x02, 0x01, 0x00, 0x02, 0x05, 0x05, 0x00, 0x03, 0x07, 0x01, 0x01
        /*0010*/ 	.byte	0x02, 0x03, 0x00, 0x00, 0x02, 0x06, 0x01, 0x00, 0x04, 0x0b, 0x08, 0x00, 0x09, 0x00, 0x00, 0x00
        /*0020*/ 	.byte	0x00, 0x00, 0x00, 0x00


//--------------------- .nv.info._Z25reduce_cooperative_kernelIfEvPT_PKS0_m --------------------------
	.section	.nv.info._Z25reduce_cooperative_kernelIfEvPT_PKS0_m,"",@"SHT_CUDA_INFO"
	.sectionflags	@""
	.align	4


	//----- nvinfo : EIATTR_CUDA_API_VERSION
	.align		4
        /*0000*/ 	.byte	0x04, 0x37
        /*0002*/ 	.short	(.L_9 - .L_8)
.L_8:
        /*0004*/ 	.word	0x00000082


	//----- nvinfo : EIATTR_KPARAM_INFO
	.align		4
.L_9:
        /*0008*/ 	.byte	0x04, 0x17
        /*000a*/ 	.short	(.L_11 - .L_10)
.L_10:
        /*000c*/ 	.word	0x00000000
        /*0010*/ 	.short	0x0002
        /*0012*/ 	.short	0x0010
        /*0014*/ 	.byte	0x00, 0xf0, 0x21, 0x00


	//----- nvinfo : EIATTR_KPARAM_INFO
	.align		4
.L_11:
        /*0018*/ 	.byte	0x04, 0x17
        /*001a*/ 	.short	(.L_13 - .L_12)
.L_12:
        /*001c*/ 	.word	0x00000000
        /*0020*/ 	.short	0x0001
        /*0022*/ 	.short	0x0008
        /*0024*/ 	.byte	0x00, 0xf5, 0x21, 0x00


	//----- nvinfo : EIATTR_KPARAM_INFO
	.align		4
.L_13:
        /*0028*/ 	.byte	0x04, 0x17
        /*002a*/ 	.short	(.L_15 - .L_14)
.L_14:
        /*002c*/ 	.word	0x00000000
        /*0030*/ 	.short	0x0000
        /*0032*/ 	.short	0x0000
        /*0034*/ 	.byte	0x00, 0xf5, 0x21, 0x00


	//----- nvinfo : EIATTR_SPARSE_MMA_MASK
	.align		4
.L_15:
        /*0038*/ 	.byte	0x03, 0x50
        /*003a*/ 	.short	0x0000


	//----- nvinfo : EIATTR_MAXREG_COUNT
	.align		4
        /*003c*/ 	.byte	0x03, 0x1b
        /*003e*/ 	.short	0x00ff


	//----- nvinfo : EIATTR_NUM_BARRIERS
	.align		4
        /*0040*/ 	.byte	0x02, 0x4c
        /*0042*/ 	.byte	0x01
	.zero		1


	//----- nvinfo : EIATTR_MERCURY_ISA_VERSION
	.align		4
        /*0044*/ 	.byte	0x03, 0x5f
        /*0046*/ 	.short	0x0101


	//----- nvinfo : EIATTR_INT_WARP_WIDE_INSTR_OFFSETS
	.align		4
        /*0048*/ 	.byte	0x04, 0x31
        /*004a*/ 	.short	(.L_17 - .L_16)


	//   ....[0]....
.L_16:
        /*004c*/ 	.word	0x00000690


	//   ....[1]....
        /*0050*/ 	.word	0x000007f0


	//----- nvinfo : EIATTR_COOP_GROUP_MASK_REGIDS
	.align		4
.L_17:
        /*0054*/ 	.byte	0x04, 0x29
        /*0056*/ 	.short	(.L_19 - .L_18)


	//   ....[0]....
.L_18:
        /*0058*/ 	.word	0xffffffff


	//   ....[1]....
        /*005c*/ 	.word	0xffffffff


	//   ....[2]....
        /*0060*/ 	.word	0xffffffff


	//   ....[3]....
        /*0064*/ 	.word	0xffffffff


	//   ....[4]....
        /*0068*/ 	.word	0xffffffff


	//   ....[5]....
        /*006c*/ 	.word	0xffffffff


	//   ....[6]....
        /*0070*/ 	.word	0xffffffff


	//   ....[7]....
        /*0074*/ 	.word	0xffffffff


	//   ....[8]....
        /*0078*/ 	.word	0xffffffff


	//   ....[9]....
        /*007c*/ 	.word	0xffffffff


	//   ....[10]....
        /*0080*/ 	.word	0xffffffff


	//   ....[11]....
        /*0084*/ 	.word	0xffffffff


	//   ....[12]....
        /*0088*/ 	.word	0xffffffff


	//   ....[13]....
        /*008c*/ 	.word	0xffffffff


	//   ....[14]....
        /*0090*/ 	.word	0xffffffff


	//   ....[15]....
        /*0094*/ 	.word	0xffffffff


	//   ....[16]....
        /*0098*/ 	.word	0xffffffff


	//   ....[17]....
        /*009c*/ 	.word	0xffffffff


	//   ....[18]....
        /*00a0*/ 	.word	0xffffffff


	//   ....[19]....
        /*00a4*/ 	.word	0xffffffff


	//   ....[20]....
        /*00a8*/ 	.word	0xffffffff


	//   ....[21]....
        /*00ac*/ 	.word	0xffffffff


	//   ....[22]....
        /*00b0*/ 	.word	0xffffffff


	//   ....[23]....
        /*00b4*/ 	.word	0xffffffff


	//   ....[24]....
        /*00b8*/ 	.word	0x0500000b


	//   ....[25]....
        /*00bc*/ 	.word	0x0500000b


	//   ....[26]....
        /*00c0*/ 	.word	0x0500000b


	//   ....[27]....
        /*00c4*/ 	.word	0x0500000b


	//   ....[28]....
        /*00c8*/ 	.word	0x0500000b


	//   ....[29]....
        /*00cc*/ 	.word	0x0500000b


	//   ....[30]....
        /*00d0*/ 	.word	0x0500000b


	//   ....[31]....
        /*00d4*/ 	.word	0x0500000b


	//   ....[32]....
        /*00d8*/ 	.word	0x0500000b


	//   ....[33]....
        /*00dc*/ 	.word	0x0500000b


	//   ....[34]....
        /*00e0*/ 	.word	0x0500000b


	//   ....[35]....
        /*00e4*/ 	.word	0x0500000b


	//   ....[36]....
        /*00e8*/ 	.word	0x0500000b


	//   ....[37]....
        /*00ec*/ 	.word	0x0500000b


	//   ....[38]....
        /*00f0*/ 	.word	0x0500000b


	//   ....[39]....
        /*00f4*/ 	.word	0x0500000b


	//   ....[40]....
        /*00f8*/ 	.word	0x0500000b


	//   ....[41]....
        /*00fc*/ 	.word	0x0500000b


	//----- nvinfo : EIATTR_COOP_GROUP_INSTR_OFFSETS
	.align		4
.L_19:
        /*0100*/ 	.byte	0x04, 0x28
        /*0102*/ 	.short	(.L_21 - .L_20)


	//   ....[0]....
.L_20:
        /*0104*/ 	.word	0x000001f0


	//   ....[1]....
        /*0108*/ 	.word	0x000002d0


	//   ....[2]....
        /*010c*/ 	.word	0x00000310


	//   ....[3]....
        /*0110*/ 	.word	0x00000340


	//   ....[4]....
        /*0114*/ 	.word	0x00000380


	//   ....[5]....
        /*0118*/ 	.word	0x000003b0


	//   ....[6]....
        /*011c*/ 	.word	0x00000480


	//   ....[7]....
        /*0120*/ 	.word	0x000004a0


	//   ....[8]....
        /*0124*/ 	.word	0x000004c0


	//   ....[9]....
        /*0128*/ 	.word	0x000004e0


	//   ....[10]....
        /*012c*/ 	.word	0x00000500


	//   ....[11]....
        /*0130*/ 	.word	0x000005d0


	//   ....[12]....
        /*0134*/ 	.word	0x000008a0


	//   ....[13]....
        /*0138*/ 	.word	0x00000fc0


	//   ....[14]....
        /*013c*/ 	.word	0x00000ff0


	//   ....[15]....
        /*0140*/ 	.word	0x00001010


	//   ....[16]....
        /*0144*/ 	.word	0x00001030


	//   ....[17]....
        /*0148*/ 	.word	0x00001050


	//   ....[18]....
        /*014c*/ 	.word	0x00001080


	//   ....[19]....
        /*0150*/ 	.word	0x00001130


	//   ....[20]....
        /*0154*/ 	.word	0x00001150


	//   ....[21]....
        /*0158*/ 	.word	0x00001170


	//   ....[22]....
        /*015c*/ 	.word	0x00001190


	//   ....[23]....
        /*0160*/ 	.word	0x000011b0


	//   ....[24]....
        /*0164*/ 	.word	0x00001270


	//   ....[25]....
        /*0168*/ 	.word	0x000012e0


	//   ....[26]....
        /*016c*/ 	.word	0x00001350


	//   ....[27]....
        /*0170*/ 	.word	0x000013c0


	//   ....[28]....
        /*0174*/ 	.word	0x00001430


	//   ....[29]....
        /*0178*/ 	.word	0x000014d0


	//   ....[30]....
        /*017c*/ 	.word	0x00001590


	//   ....[31]....
        /*0180*/ 	.word	0x00001640


	//   ....[32]....
        /*0184*/ 	.word	0x000016e0


	//   ....[33]....
        /*0188*/ 	.word	0x00001750


	//   ....[34]....
        /*018c*/ 	.word	0x000017d0


	//   ....[35]....
        /*0190*/ 	.word	0x00001840


	//   ....[36]....
        /*0194*/ 	.word	0x000018e0


	//   ....[37]....
        /*0198*/ 	.word	0x00001a10


	//   ....[38]....
        /*019c*/ 	.word	0x00001ab0


	//   ....[39]....
        /*01a0*/ 	.word	0x00001b20


	//   ....[40]....
        /*01a4*/ 	.word	0x00001b90


	//   ....[41]....
        /*01a8*/ 	.word	0x00001c00


	//----- nvinfo : EIATTR_VRC_CTA_INIT_COUNT
	.align		4
.L_21:
        /*01ac*/ 	.byte	0x02, 0x4a
	.zero		1
	.zero		1


	//----- nvinfo : EIATTR_EXIT_INSTR_OFFSETS
	.align		4
        /*01b0*/ 	.byte	0x04, 0x1c
        /*01b2*/ 	.short	(.L_23 - .L_22)


	//   ....[0]....
.L_22:
        /*01b4*/ 	.word	0x000008c0


	//   ....[1]....
        /*01b8*/ 	.word	0x00001090


	//   ....[2]....
        /*01bc*/ 	.word	0x000011d0


	//   ....[3]....
        /*01c0*/ 	.word	0x00001210


	//   ....[4]....
        /*01c4*/ 	.word	0x00001910


	//----- nvinfo : EIATTR_CRS_STACK_SIZE
	.align		4
.L_23:
        /*01c8*/ 	.byte	0x04, 0x1e
        /*01ca*/ 	.short	(.L_25 - .L_24)
.L_24:
        /*01cc*/ 	.word	0x00000000


	//----- nvinfo : EIATTR_CBANK_PARAM_SIZE
	.align		4
.L_25:
        /*01d0*/ 	.byte	0x03, 0x19
        /*01d2*/ 	.short	0x0018


	//----- nvinfo : EIATTR_PARAM_CBANK
	.align		4
        /*01d4*/ 	.byte	0x04, 0x0a
        /*01d6*/ 	.short	(.L_27 - .L_26)
	.align		4
.L_26:
        /*01d8*/ 	.word	index@(.nv.constant0._Z25reduce_cooperative_kernelIfEvPT_PKS0_m)
        /*01dc*/ 	.short	0x0380
        /*01de*/ 	.short	0x0018


	//----- nvinfo : EIATTR_SW_WAR
	.align		4
.L_27:
        /*01e0*/ 	.byte	0x04, 0x36
        /*01e2*/ 	.short	(.L_29 - .L_28)
.L_28:
        /*01e4*/ 	.word	0x00000008
.L_29:


//--------------------- .nv.callgraph             --------------------------
	.section	.nv.callgraph,"",@"SHT_CUDA_CALLGRAPH"
	.align	4
	.sectionentsize	8
	.align		4
        /*0000*/ 	.word	0x00000000
	.align		4
        /*0004*/ 	.word	0xffffffff
	.align		4
        /*0008*/ 	.word	0x00000000
	.align		4
        /*000c*/ 	.word	0xfffffffe
	.align		4
        /*0010*/ 	.word	0x00000000
	.align		4
        /*0014*/ 	.word	0xfffffffd
	.align		4
        /*0018*/ 	.word	0x00000000
	.align		4
        /*001c*/ 	.word	0xfffffffc


//--------------------- .text._Z25reduce_cooperative_kernelIfEvPT_PKS0_m --------------------------
	.section	.text._Z25reduce_cooperative_kernelIfEvPT_PKS0_m,"ax",@progbits
	.align	128
        .global         _Z25reduce_cooperative_kernelIfEvPT_PKS0_m
        .type           _Z25reduce_cooperative_kernelIfEvPT_PKS0_m,@function
        .size           _Z25reduce_cooperative_kernelIfEvPT_PKS0_m,(.L_x_49 - _Z25reduce_cooperative_kernelIfEvPT_PKS0_m)
        .other          _Z25reduce_cooperative_kernelIfEvPT_PKS0_m,@"STO_CUDA_ENTRY STV_DEFAULT"
_Z25reduce_cooperative_kernelIfEvPT_PKS0_m:
.text._Z25reduce_cooperative_kernelIfEvPT_PKS0_m:
[----:B------:R-:W-:Y:S01]  /*0000*/  LDC R1, c[0x0][0x37c] ;  /* 0x0000df00ff017b82 */ /* 0x000fe20000000800 */
[----:B------:R-:W0:Y:S07]  /*0010*/  S2R R4, SR_CTAID.X ;  /* 0x0000000000047919 */ /* 0x000e2e0000002500 */
[----:B------:R-:W0:Y:S01]  /*0020*/  LDC R13, c[0x0][0x360] ;  /* 0x0000d800ff0d7b82 */ /* 0x000e220000000800 */
[----:B------:R-:W1:Y:S01]  /*0030*/  LDCU.64 UR6, c[0x0][0x390] ;  /* 0x00007200ff0677ac */ /* 0x000e620008000a00 */
[----:B------:R-:W-:Y:S01]  /*0040*/  IMAD.MOV.U32 R3, RZ, RZ, RZ ;  /* 0x000000ffff037224 */ /* 0x000fe200078e00ff */
[----:B------:R-:W0:Y:S01]  /*0050*/  S2R R2, SR_TID.X ;  /* 0x0000000000027919 */ /* 0x000e220000002100 */
[----:B------:R-:W-:Y:S01]  /*0060*/  BSSY.RECONVERGENT B0, `(.L_x_0) ;  /* 0x0000018000007945 */ /* 0x000fe20003800200 */
[----:B------:R-:W2:Y:S01]  /*0070*/  LDCU.64 UR8, c[0x0][0x358] ;  /* 0x00006b00ff0877ac */ /* 0x000ea20008000a00 */
[----:B------:R-:W-:Y:S01]  /*0080*/  IMAD.MOV.U32 R5, RZ, RZ, RZ ;  /* 0x000000ffff057224 */ /* 0x000fe200078e00ff */
[----:B------:R-:W3:Y:S01]  /*0090*/  LDCU.64 UR12, c[0x0][0x388] ;  /* 0x00007100ff0c77ac */ /* 0x000ee20008000a00 */
[----:B------:R-:W4:Y:S01]  /*00a0*/  LDCU UR11, c[0x0][0x370] ;  /* 0x00006e00ff0b77ac */ /* 0x000f220008000800 */
[----:B0-----:R-:W-:-:S03]  /*00b0*/  IMAD.WIDE.U32 R6, R4, R13, R2 ;  /* 0x0000000d04067225 */ /* 0x001fc600078e0002 */
[----:B-1----:R-:W-:-:S04]  /*00c0*/  ISETP.GE.U32.AND P0, PT, R6, UR6, PT ;  /* 0x0000000606007c0c */ /* 0x002fc8000bf06070 */
[----:B------:R-:W-:-:S13]  /*00d0*/  ISETP.GE.U32.AND.EX P0, PT, R7, UR7, PT, P0 ;  /* 0x0000000707007c0c */ /* 0x000fda000bf06100 */
[----:B--234-:R-:W-:Y:S05]  /*00e0*/  @P0 BRA `(.L_x_1) ;  /* 0x00000000003c0947 */ /* 0x01cfea0003800000 */
[----:B------:R-:W-:Y:S01]  /*00f0*/  IMAD.WIDE.U32 R8, R13, UR11, RZ ;  /* 0x0000000b0d087c25 */ /* 0x000fe2000f8e00ff */
[----:B------:R-:W-:Y:S01]  /*0100*/  UMOV UR4, URZ ;  /* 0x000000ff00047c82 */ /* 0x000fe20008000000 */
[----:B------:R-:W-:Y:S02]  /*0110*/  MOV R11, R6 ;  /* 0x00000006000b7202 */ /* 0x000fe40000000f00 */
[----:B------:R-:W-:Y:S01]  /*0120*/  IMAD.MOV.U32 R10, RZ, RZ, R7 ;  /* 0x000000ffff0a7224 */ /* 0x000fe200078e0007 */
[----:B------:R-:W-:Y:S01]  /*0130*/  IADD3 R0, PT, PT, R9, UR4, RZ ;  /* 0x0000000409007c10 */ /* 0x000fe2000fffe0ff */
[----:B------:R-:W-:-:S07]  /*0140*/  IMAD.MOV.U32 R5, RZ, RZ, RZ ;  /* 0x000000ffff057224 */ /* 0x000fce00078e00ff */
.L_x_2:
[----:B------:R-:W-:-:S04]  /*0150*/  LEA R6, P0, R11, UR12, 0x2 ;  /* 0x0000000c0b067c11 */ /* 0x000fc8000f8010ff */
[----:B------:R-:W-:-:S05]  /*0160*/  LEA.HI.X R7, R11, UR13, R10, 0x2, P0 ;  /* 0x0000000d0b077c11 */ /* 0x000fca00080f140a */
[----:B------:R-:W2:Y:S01]  /*0170*/  LDG.E R6, desc[UR8][R6.64] ;  /* 0x0000000806067981 */ /* 0x000ea2000c1e1900 */
[----:B------:R-:W-:-:S05]  /*0180*/  IADD3 R11, P0, PT, R11, R8, RZ ;  /* 0x000000080b0b7210 */ /* 0x000fca0007f1e0ff */
[----:B------:R-:W-:Y:S01]  /*0190*/  IMAD.X R10, R10, 0x1, R0, P0 ;  /* 0x000000010a0a7824 */ /* 0x000fe200000e0600 */
[----:B------:R-:W-:-:S04]  /*01a0*/  ISETP.GE.U32.AND P0, PT, R11, UR6, PT ;  /* 0x000000060b007c0c */ /* 0x000fc8000bf06070 */
[----:B------:R-:W-:Y:S01]  /*01b0*/  ISETP.GE.U32.AND.EX P0, PT, R10, UR7, PT, P0 ;  /* 0x000000070a007c0c */ /* 0x000fe2000bf06100 */
[----:B--2---:R-:W-:-:S12]  /*01c0*/  FADD R5, R6, R5 ;  /* 0x0000000506057221 */ /* 0x004fd80000000000 */
[----:B------:R-:W-:Y:S05]  /*01d0*/  @!P0 BRA `(.L_x_2) ;  /* 0xfffffffc00dc8947 */ /* 0x000fea000383ffff */
.L_x_1:
[----:B------:R-:W-:Y:S05]  /*01e0*/  BSYNC.RECONVERGENT B0 ;  /* 0x0000000000007941 */ /* 0x000fea0003800200 */
.L_x_0:
[----:B------:R-:W0:Y:S01]  /*01f0*/  SHFL.DOWN PT, R0, R5, 0x10, 0x1f ;  /* 0x0a001f0005007f89 */ /* 0x000e2200000e0000 */
[----:B------:R-:W1:Y:S01]  /*0200*/  S2UR UR5, SR_CgaCtaId ;  /* 0x00000000000579c3 */ /* 0x000e620000008800 */
[----:B------:R-:W-:Y:S01]  /*0210*/  UMOV UR4, 0x400 ;  /* 0x0000040000047882 */ /* 0x000fe20000000000 */
[----:B------:R-:W-:-:S05]  /*0220*/  CS2R.32 R14, SR_CgaSize ;  /* 0x00000000000e7805 */ /* 0x000fca0000008a00 */
[----:B------:R-:W-:-:S05]  /*0230*/  IMAD R14, R14, -0xa0, RZ ;  /* 0xffffff600e0e7824 */ /* 0x000fca00078e02ff */
[----:B------:R-:W-:-:S14]  /*0240*/  R2UR UR7, R14 ;  /* 0x000000000e0772ca */ /* 0x000fdc00000e0000 */
[----:B------:R-:W2:Y:S01]  /*0250*/  LDCU UR7, c[0x0][UR7+0x258] ;  /* 0x00004b00070777ac */ /* 0x000ea20008000800 */
[----:B------:R-:W-:Y:S01]  /*0260*/  BSSY B0, `(.L_x_3) ;  /* 0x0000030000007945 */ /* 0x000fe20003800000 */
[----:B------:R-:W-:-:S05]  /*0270*/  CS2R.32 R14, SR_CgaSize ;  /* 0x00000000000e7805 */ /* 0x000fca0000008a00 */
[----:B------:R-:W-:-:S05]  /*0280*/  IMAD R14, R14, -0xa0, RZ ;  /* 0xffffff600e0e7824 */ /* 0x000fca00078e02ff */
[----:B------:R-:W-:-:S14]  /*0290*/  R2UR UR10, R14 ;  /* 0x000000000e0a72ca */ /* 0x000fdc00000e0000 */
[----:B------:R-:W3:Y:S01]  /*02a0*/  LDCU UR10, c[0x0][UR10+0x254] ;  /* 0x00004a800a0a77ac */ /* 0x000ee20008000800 */
[----:B0-----:R-:W-:Y:S01]  /*02b0*/  FADD R6, R0, R5 ;  /* 0x0000000500067221 */ /* 0x001fe20000000000 */
[----:B-1----:R-:W-:-:S04]  /*02c0*/  ULEA UR4, UR5, UR4, 0x18 ;  /* 0x0000000405047291 */ /* 0x002fc8000f8ec0ff */
[----:B------:R-:W0:Y:S02]  /*02d0*/  SHFL.DOWN PT, R7, R6, 0x8, 0x1f ;  /* 0x09001f0006077f89 */ /* 0x000e2400000e0000 */
[C---:B------:R-:W-:Y:S02]  /*02e0*/  LEA.HI R12, R2.reuse, UR4, RZ, 0x1d ;  /* 0x00000004020c7c11 */ /* 0x040fe4000f8fe8ff */
[----:B------:R-:W-:Y:S01]  /*02f0*/  LEA R14, R2, UR4, 0x2 ;  /* 0x00000004020e7c11 */ /* 0x000fe2000f8e10ff */
[----:B0-----:R-:W-:-:S05]  /*0300*/  FADD R7, R6, R7 ;  /* 0x0000000706077221 */ /* 0x001fca0000000000 */
[----:B------:R-:W0:Y:S02]  /*0310*/  SHFL.DOWN PT, R0, R7, 0x4, 0x1f ;  /* 0x08801f0007007f89 */ /* 0x000e2400000e0000 */
[----:B0-----:R-:W-:Y:S01]  /*0320*/  FADD R8, R7, R0 ;  /* 0x0000000007087221 */ /* 0x001fe20000000000 */
[----:B------:R-:W-:-:S04]  /*0330*/  LOP3.LUT R0, R2, 0x1f, RZ, 0xc0, !PT ;  /* 0x0000001f02007812 */ /* 0x000fc800078ec0ff */
[----:B------:R-:W0:Y:S01]  /*0340*/  SHFL.DOWN PT, R9, R8, 0x2, 0x1f ;  /* 0x08401f0008097f89 */ /* 0x000e2200000e0000 */
[----:B------:R-:W-:-:S04]  /*0350*/  ISETP.NE.U32.AND P0, PT, R0, RZ, PT ;  /* 0x000000ff0000720c */ /* 0x000fc80003f05070 */
[----:B------:R-:W-:Y:S01]  /*0360*/  ISETP.NE.AND.EX P0, PT, RZ, RZ, PT, P0 ;  /* 0x000000ffff00720c */ /* 0x000fe20003f05300 */
[----:B0-----:R-:W-:-:S05]  /*0370*/  FADD R9, R8, R9 ;  /* 0x0000000908097221 */ /* 0x001fca0000000000 */
[----:B------:R-:W0:Y:S02]  /*0380*/  SHFL.DOWN PT, R10, R9, 0x1, 0x1f ;  /* 0x08201f00090a7f89 */ /* 0x000e2400000e0000 */
[----:B0-----:R-:W-:-:S05]  /*0390*/  FADD R5, R9, R10 ;  /* 0x0000000a09057221 */ /* 0x001fca0000000000 */
[----:B------:R0:W-:Y:S01]  /*03a0*/  @!P0 STS [R12], R5 ;  /* 0x000000050c008388 */ /* 0x0001e20000000800 */
[----:B------:R-:W-:Y:S01]  /*03b0*/  BAR.SYNC.DEFER_BLOCKING 0x0 ;  /* 0x0000000000007b1d */ /* 0x000fe20000010000 */
[----:B------:R-:W-:-:S13]  /*03c0*/  ISETP.GT.U32.AND P0, PT, R2, 0x1f, PT ;  /* 0x0000001f0200780c */ /* 0x000fda0003f04070 */
[----:B0-23--:R-:W-:Y:S05]  /*03d0*/  @P0 BRA `(.L_x_4) ;  /* 0x0000000000600947 */ /* 0x00dfea0003800000 */
[----:B------:R-:W-:Y:S01]  /*03e0*/  IADD3 R5, P0, PT, R13, 0x1f, RZ ;  /* 0x0000001f0d057810 */ /* 0x000fe20007f1e0ff */
[----:B------:R-:W-:-:S04]  /*03f0*/  UMOV UR4, 0xffffffff ;  /* 0xffffffff00047882 */ /* 0x000fc80000000000 */
[----:B------:R-:W-:-:S05]  /*0400*/  IMAD.X R6, RZ, RZ, RZ, P0 ;  /* 0x000000ffff067224 */ /* 0x000fca00000e06ff */
[--C-:B------:R-:W-:Y:S02]  /*0410*/  SHF.R.U64 R5, R5, 0x5, R6.reuse ;  /* 0x0000000505057819 */ /* 0x100fe40000001206 */
[----:B------:R-:W-:Y:S02]  /*0420*/  SHF.R.U32.HI R6, RZ, 0x5, R6 ;  /* 0x00000005ff067819 */ /* 0x000fe40000011606 */
[----:B------:R-:W-:Y:S01]  /*0430*/  ISETP.GT.U32.AND P0, PT, R5, R2, PT ;  /* 0x000000020500720c */ /* 0x000fe20003f04070 */
[----:B------:R-:W-:-:S03]  /*0440*/  HFMA2 R5, -RZ, RZ, 0, 0 ;  /* 0x00000000ff057431 */ /* 0x000fc600000001ff */
[----:B------:R-:W-:-:S13]  /*0450*/  ISETP.GT.U32.AND.EX P0, PT, R6, RZ, PT, P0 ;  /* 0x000000ff0600720c */ /* 0x000fda0003f04100 */
[----:B------:R0:W1:Y:S01]  /*0460*/  @P0 LDS R5, [R14] ;  /* 0x000000000e050984 */ /* 0x0000620000000800 */
[----:B------:R-:W-:Y:S05]  /*0470*/  BRA.DIV UR4, `(.L_x_5) ;  /* 0x0000000e04687947 */ /* 0x000fea000b800000 */
[----:B-1----:R-:W1:Y:S02]  /*0480*/  SHFL.DOWN PT, R6, R5, 0x10, 0x1f ;  /* 0x0a001f0005067f89 */ /* 0x002e6400000e0000 */
[----:B-1----:R-:W-:-:S05]  /*0490*/  FADD R6, R6, R5 ;  /* 0x0000000506067221 */ /* 0x002fca0000000000 */
[----:B------:R-:W1:Y:S02]  /*04a0*/  SHFL.DOWN PT, R7, R6, 0x8, 0x1f ;  /* 0x09001f0006077f89 */ /* 0x000e6400000e0000 */
[----:B-1----:R-:W-:-:S05]  /*04b0*/  FADD R7, R6, R7 ;  /* 0x0000000706077221 */ /* 0x002fca0000000000 */
[----:B------:R-:W1:Y:S02]  /*04c0*/  SHFL.DOWN PT, R8, R7, 0x4, 0x1f ;  /* 0x08801f0007087f89 */ /* 0x000e6400000e0000 */
[----:B-1----:R-:W-:-:S05]  /*04d0*/  FADD R8, R7, R8 ;  /* 0x0000000807087221 */ /* 0x002fca0000000000 */
[----:B------:R-:W1:Y:S02]  /*04e0*/  SHFL.DOWN PT, R9, R8, 0x2, 0x1f ;  /* 0x08401f0008097f89 */ /* 0x000e6400000e0000 */
[----:B-1----:R-:W-:-:S05]  /*04f0*/  FADD R9, R8, R9 ;  /* 0x0000000908097221 */ /* 0x002fca0000000000 */
[----:B------:R1:W2:Y:S02]  /*0500*/  SHFL.DOWN PT, R10, R9, 0x1, 0x1f ;  /* 0x08201f00090a7f89 */ /* 0x0002a400000e0000 */
.L_x_27:
[----:B------:R-:W-:Y:S01]  /*0510*/  ISETP.NE.AND P0, PT, R2, RZ, PT ;  /* 0x000000ff0200720c */ /* 0x000fe20003f05270 */
[----:B-12---:R-:W-:-:S12]  /*0520*/  FADD R9, R9, R10 ;  /* 0x0000000a09097221 */ /* 0x006fd80000000000 */
[----:B------:R-:W1:Y:S02]  /*0530*/  @!P0 LDC.64 R6, c[0x0][0x380] ;  /* 0x0000e000ff068b82 */ /* 0x000e640000000a00 */
[----:B-1----:R-:W-:-:S05]  /*0540*/  @!P0 IMAD.WIDE.U32 R6, R4, 0x4, R6 ;  /* 0x0000000404068825 */ /* 0x002fca00078e0006 */
[----:B------:R1:W-:Y:S02]  /*0550*/  @!P0 STG.E desc[UR8][R6.64], R9 ;  /* 0x0000000906008986 */ /* 0x0003e4000c101908 */
.L_x_4:
[----:B------:R-:W-:Y:S05]  /*0560*/  BSYNC B0 ;  /* 0x0000000000007941 */ /* 0x000fea0003800000 */
.L_x_3:
[----:B------:R-:W-:-:S04]  /*0570*/  UISETP.NE.U32.AND UP0, UPT, UR7, URZ, UPT ;  /* 0x000000ff0700728c */ /* 0x000fc8000bf05070 */
[----:B------:R-:W-:-:S09]  /*0580*/  UISETP.NE.AND.EX UP0, UPT, UR10, URZ, UPT, UP0 ;  /* 0x000000ff0a00728c */ /* 0x000fd2000bf05300 */
[----:B------:R-:W-:Y:S05]  /*0590*/  BRA.U UP0, `(.L_x_6) ;  /* 0x0000000100047547 */ /* 0x000fea000b800000 */
[----:B------:R-:W-:Y:S05]  /*05a0*/  BPT.TRAP 0x1 ;  /* 0x000000040000795c */ /* 0x000fea0000300000 */
.L_x_6:
[----:B------:R-:W-:-:S03]  /*05b0*/  UMOV UR4, 0xffffffff ;  /* 0xffffffff00047882 */ /* 0x000fc60000000000 */
[----:B------:R-:W-:Y:S05]  /*05c0*/  BRA.DIV UR4, `(.L_x_7) ;  /* 0x0000000e04a47947 */ /* 0x000fea000b800000 */
[----:B------:R-:W-:Y:S06]  /*05d0*/  BAR.SYNC.DEFER_BLOCKING 0x0 ;  /* 0x0000000000007b1d */ /* 0x000fec0000010000 */
.L_x_30:
[----:B------:R-:W2:Y:S01]  /*05e0*/  S2R R5, SR_TID.Y ;  /* 0x0000000000057919 */ /* 0x000ea20000002200 */
[----:B------:R-:W-:Y:S01]  /*05f0*/  BSSY B0, `(.L_x_8) ;  /* 0x0000028000007945 */ /* 0x000fe20003800000 */
[----:B-1----:R-:W1:Y:S01]  /*0600*/  S2R R6, SR_TID.Z ;  /* 0x0000000000067919 */ /* 0x002e620000002300 */
[----:B--2---:R-:W-:-:S05]  /*0610*/  IMAD.IADD R5, R2, 0x1, R5 ;  /* 0x0000000102057824 */ /* 0x004fca00078e0205 */
[----:B-1----:R-:W-:-:S13]  /*0620*/  LOP3.LUT P0, RZ, R5, R6, RZ, 0xfc, !PT ;  /* 0x0000000605ff7212 */ /* 0x002fda000780fcff */
[----:B------:R-:W-:Y:S05]  /*0630*/  @P0 BRA `(.L_x_9) ;  /* 0x00000000008c0947 */ /* 0x000fea0003800000 */
[----:B------:R-:W1:Y:S01]  /*0640*/  S2R R5, SR_CTAID.Y ;  /* 0x0000000000057919 */ /* 0x000e620000002600 */
[----:B------:R-:W2:Y:S01]  /*0650*/  LDCU UR4, c[0x0][0x374] ;  /* 0x00006e80ff0477ac */ /* 0x000ea20008000800 */
[----:B------:R-:W3:Y:S01]  /*0660*/  S2R R6, SR_CTAID.Z ;  /* 0x0000000000067919 */ /* 0x000ee20000002700 */
[----:B------:R-:W4:Y:S01]  /*0670*/  LDCU UR5, c[0x0][0x378] ;  /* 0x00006f00ff0577ac */ /* 0x000f220008000800 */
[----:B------:R-:W5:Y:S01]  /*0680*/  S2R R7, SR_LANEID ;  /* 0x0000000000077919 */ /* 0x000f620000000000 */
[----:B------:R-:W-:Y:S01]  /*0690*/  VOTEU.ANY UR12, UPT, PT ;  /* 0x00000000000c7886 */ /* 0x000fe200038e0100 */
[----:B------:R-:W-:Y:S01]  /*06a0*/  UIADD3 UR6, UPT, UPT, URZ, -UR11, URZ ;  /* 0x8000000bff067290 */ /* 0x000fe2000fffe0ff */
[----:B------:R-:W5:Y:S03]  /*06b0*/  FLO.U32 R8, UR12 ;  /* 0x0000000c00087d00 */ /* 0x000f6600080e0000 */
[----:B--2---:R-:W-:-:S04]  /*06c0*/  UIMAD UR4, UR6, UR4, URZ ;  /* 0x00000004060472a4 */ /* 0x004fc8000f8e02ff */
[----:B----4-:R-:W-:Y:S01]  /*06d0*/  UIMAD UR4, UR5, UR4, -0x7fffffff ;  /* 0x80000001050474a4 */ /* 0x010fe2000f8e0204 */
[----:B-1----:R-:W-:Y:S01]  /*06e0*/  IMAD.IADD R5, R4, 0x1, R5 ;  /* 0x0000000104057824 */ /* 0x002fe200078e0205 */
[----:B---3--:R-:W-:-:S04]  /*06f0*/  IADD3 R6, PT, PT, -R6, RZ, RZ ;  /* 0x000000ff06067210 */ /* 0x008fc80007ffe1ff */
[----:B------:R-:W-:Y:S01]  /*0700*/  ISETP.NE.AND P1, PT, R5, R6, PT ;  /* 0x000000060500720c */ /* 0x000fe20003f25270 */
[----:B------:R-:W-:Y:S01]  /*0710*/  IMAD.U32 R6, RZ, RZ, UR7 ;  /* 0x00000007ff067e24 */ /* 0x000fe2000f8e00ff */
[----:B------:R-:W1:Y:S01]  /*0720*/  POPC R5, UR12 ;  /* 0x0000000c00057d09 */ /* 0x000e620008000000 */
[----:B-----5:R-:W-:Y:S01]  /*0730*/  ISETP.EQ.U32.AND P0, PT, R8, R7, PT ;  /* 0x000000070800720c */ /* 0x020fe20003f02070 */
[----:B------:R-:W-:-:S09]  /*0740*/  IMAD.U32 R7, RZ, RZ, UR10 ;  /* 0x0000000aff077e24 */ /* 0x000fd2000f8e00ff */
[----:B------:R-:W-:Y:S01]  /*0750*/  VOTEU.ANY UP0, P1 ;  /* 0x0000000000ff7886 */ /* 0x000fe20000800100 */
[----:B------:R-:W-:-:S06]  /*0760*/  USEL UR4, UR4, 0x1, !UP0 ;  /* 0x0000000104047887 */ /* 0x000fcc000c000000 */
[----:B-1----:R-:W-:Y:S01]  /*0770*/  IMAD R9, R5, UR4, RZ ;  /* 0x0000000405097c24 */ /* 0x002fe2000f8e02ff */
[----:B------:R-:W-:Y:S06]  /*0780*/  @P0 MEMBAR.ALL.GPU ;  /* 0x0000000000000992 */ /* 0x000fec000000a000 */
[----:B------:R-:W-:-:S00]  /*0790*/  @P0 ERRBAR ;  /* 0x00000000000009ab */ /* 0x000fc00000000000 */
[----:B------:R-:W-:Y:S06]  /*07a0*/  @P0 CGAERRBAR ;  /* 0x00000000000005ab */ /* 0x000fec0000000000 */
[----:B------:R-:W2:Y:S01]  /*07b0*/  @P0 ATOM.E.ADD.STRONG.GPU PT, R9, desc[UR8][R6.64+0x4], R9 ;  /* 0x800004090609098a */ /* 0x000ea200081ef108 */
[----:B------:R-:W1:Y:S02]  /*07c0*/  S2R R10, SR_LTMASK ;  /* 0x00000000000a7919 */ /* 0x000e640000003900 */
[----:B-1----:R-:W-:-:S06]  /*07d0*/  LOP3.LUT R10, R10, UR12, RZ, 0xc0, !PT ;  /* 0x0000000c0a0a7c12 */ /* 0x002fcc000f8ec0ff */
[----:B------:R-:W1:Y:S01]  /*07e0*/  POPC R10, R10 ;  /* 0x0000000a000a7309 */ /* 0x000e620000000000 */
[----:B--2---:R-:W1:Y:S02]  /*07f0*/  SHFL.IDX PT, R5, R9, R8, 0x1f ;  /* 0x00001f0809057589 */ /* 0x004e6400000e0000 */
[----:B-1----:R-:W-:-:S07]  /*0800*/  IMAD R5, R10, UR4, R5 ;  /* 0x000000040a057c24 */ /* 0x002fce000f8e0205 */
.L_x_10:
[----:B------:R-:W2:Y:S04]  /*0810*/  LD.E.STRONG.GPU R8, desc[UR8][R6.64+0x4] ;  /* 0x0000040806087980 */ /* 0x000ea8000c10f900 */
[----:B--2---:R-:W-:Y:S01]  /*0820*/  CCTL.IVALL ;  /* 0x00000000ff00798f */ /* 0x004fe20002000000 */
[----:B------:R-:W-:Y:S05]  /*0830*/  YIELD ;  /* 0x0000000000007946 */ /* 0x000fea0003800000 */
[----:B------:R-:W-:-:S04]  /*0840*/  LOP3.LUT R8, R8, R5, RZ, 0x3c, !PT ;  /* 0x0000000508087212 */ /* 0x000fc800078e3cff */
[----:B------:R-:W-:-:S13]  /*0850*/  ISETP.GT.AND P0, PT, R8, -0x1, PT ;  /* 0xffffffff0800780c */ /* 0x000fda0003f04270 */
[----:B------:R-:W-:Y:S05]  /*0860*/  @P0 BRA `(.L_x_10) ;  /* 0xfffffffc00e80947 */ /* 0x000fea000383ffff */
.L_x_9:
[----:B------:R-:W-:Y:S05]  /*0870*/  BSYNC B0 ;  /* 0x0000000000007941 */ /* 0x000fea0003800000 */
.L_x_8:
[----:B------:R-:W-:-:S03]  /*0880*/  UMOV UR4, 0xffffffff ;  /* 0xffffffff00047882 */ /* 0x000fc60000000000 */
[----:B------:R-:W-:Y:S05]  /*0890*/  BRA.DIV UR4, `(.L_x_11) ;  /* 0x0000000e04207947 */ /* 0x000fea000b800000 */
[----:B------:R-:W-:Y:S06]  /*08a0*/  BAR.SYNC.DEFER_BLOCKING 0x0 ;  /* 0x0000000000007b1d */ /* 0x000fec0000010000 */
.L_x_33:
[----:B------:R-:W-:-:S13]  /*08b0*/  ISETP.NE.AND P0, PT, R4, RZ, PT ;  /* 0x000000ff0400720c */ /* 0x000fda0003f05270 */
[----:B------:R-:W-:Y:S05]  /*08c0*/  @P0 EXIT ;  /* 0x000000000000094d */ /* 0x000fea0003800000 */
[----:B------:R-:W-:Y:S01]  /*08d0*/  ISETP.GE.U32.AND P0, PT, R2, UR11, PT ;  /* 0x0000000b02007c0c */ /* 0x000fe2000bf06070 */
[----:B------:R-:W-:Y:S01]  /*08e0*/  BSSY.RECONVERGENT B0, `(.L_x_12) ;  /* 0x0000069000007945 */ /* 0x000fe20003800200 */
[----:B------:R-:W-:-:S11]  /*08f0*/  HFMA2 R17, -RZ, RZ, 0, 0 ;  /* 0x00000000ff117431 */ /* 0x000fd600000001ff */
[----:B------:R-:W-:Y:S05]  /*0900*/  @P0 BRA `(.L_x_13) ;  /* 0x0000000400980947 */ /* 0x000fea0003800000 */
[----:B------:R-:W-:Y:S01]  /*0910*/  IADD3 R8, P1, PT, R2, R13, RZ ;  /* 0x0000000d02087210 */ /* 0x000fe20007f3e0ff */
[----:B------:R-:W-:Y:S03]  /*0920*/  BSSY.RECONVERGENT B1, `(.L_x_14) ;  /* 0x0000025000017945 */ /* 0x000fe60003800200 */
[C---:B------:R-:W-:Y:S01]  /*0930*/  ISETP.GE.U32.AND P0, PT, R8.reuse, UR11, PT ;  /* 0x0000000b08007c0c */ /* 0x040fe2000bf06070 */
[----:B------:R-:W-:Y:S01]  /*0940*/  IMAD.X R7, RZ, RZ, RZ, P1 ;  /* 0x000000ffff077224 */ /* 0x000fe200008e06ff */
[----:B------:R-:W-:-:S04]  /*0950*/  ISETP.GT.U32.AND P1, PT, R8, UR11, PT ;  /* 0x0000000b08007c0c */ /* 0x000fc8000bf24070 */
[C---:B------:R-:W-:Y:S02]  /*0960*/  ISETP.GE.U32.AND.EX P0, PT, R7.reuse, RZ, PT, P0 ;  /* 0x000000ff0700720c */ /* 0x040fe40003f06100 */
[C---:B------:R-:W-:Y:S02]  /*0970*/  ISETP.GT.U32.AND.EX P1, PT, R7.reuse, RZ, PT, P1 ;  /* 0x000000ff0700720c */ /* 0x040fe40003f24110 */
[----:B------:R-:W-:Y:S02]  /*0980*/  SEL R4, RZ, 0x1, P0 ;  /* 0x00000001ff047807 */ /* 0x000fe40000000000 */
[----:B------:R-:W-:Y:S02]  /*0990*/  SEL R5, R8, UR11, P1 ;  /* 0x0000000b08057c07 */ /* 0x000fe40008800000 */
[----:B------:R-:W-:Y:S02]  /*09a0*/  SEL R6, R7, RZ, P1 ;  /* 0x000000ff07067207 */ /* 0x000fe40000800000 */
[----:B------:R-:W-:-:S04]  /*09b0*/  IADD3 R8, P0, P1, R5, -R8, -R4 ;  /* 0x8000000805087210 */ /* 0x000fc8000791e804 */
[----:B------:R-:W-:-:S04]  /*09c0*/  IADD3.X R5, PT, PT, R6, -0x1, ~R7, P0, P1 ;  /* 0xffffffff06057810 */ /* 0x000fc800007e2c07 */
[----:B------:R-:W-:-:S13]  /*09d0*/  ISETP.NE.U32.AND P0, PT, R5, RZ, PT ;  /* 0x000000ff0500720c */ /* 0x000fda0003f05070 */
[----:B------:R-:W-:Y:S05]  /*09e0*/  @P0 BRA `(.L_x_15) ;  /* 0x0000000000500947 */ /* 0x000fea0003800000 */
[----:B------:R-:W1:Y:S01]  /*09f0*/  I2F.U32.RP R5, R13 ;  /* 0x0000000d00057306 */ /* 0x000e620000209000 */
[----:B------:R-:W-:-:S07]  /*0a00*/  ISETP.NE.U32.AND P2, PT, R13, RZ, PT ;  /* 0x000000ff0d00720c */ /* 0x000fce0003f45070 */
[----:B-1----:R-:W1:Y:S02]  /*0a10*/  MUFU.RCP R5, R5 ;  /* 0x0000000500057308 */ /* 0x002e640000001000 */
[----:B-1----:R-:W-:-:S06]  /*0a20*/  VIADD R6, R5, 0xffffffe ;  /* 0x0ffffffe05067836 */ /* 0x002fcc0000000000 */
[----:B------:R1:W2:Y:S02]  /*0a30*/  F2I.FTZ.U32.TRUNC.NTZ R7, R6 ;  /* 0x0000000600077305 */ /* 0x0002a4000021f000 */
[----:B-1----:R-:W-:Y:S01]  /*0a40*/  IMAD.MOV.U32 R6, RZ, RZ, RZ ;  /* 0x000000ffff067224 */ /* 0x002fe200078e00ff */
[----:B--2---:R-:W-:-:S05]  /*0a50*/  IADD3 R10, PT, PT, RZ, -R7, RZ ;  /* 0x80000007ff0a7210 */ /* 0x004fca0007ffe0ff */
[----:B------:R-:W-:-:S04]  /*0a60*/  IMAD R9, R10, R13, RZ ;  /* 0x0000000d0a097224 */ /* 0x000fc800078e02ff */
[----:B------:R-:W-:-:S06]  /*0a70*/  IMAD.HI.U32 R7, R7, R9, R6 ;  /* 0x0000000907077227 */ /* 0x000fcc00078e0006 */
[----:B------:R-:W-:-:S04]  /*0a80*/  IMAD.HI.U32 R6, R7, R8, RZ ;  /* 0x0000000807067227 */ /* 0x000fc800078e00ff */
[----:B------:R-:W-:-:S04]  /*0a90*/  IMAD.MOV R7, RZ, RZ, -R6 ;  /* 0x000000ffff077224 */ /* 0x000fc800078e0a06 */
[----:B------:R-:W-:Y:S01]  /*0aa0*/  IMAD R8, R13, R7, R8 ;  /* 0x000000070d087224 */ /* 0x000fe200078e0208 */
[----:B------:R-:W-:-:S04]  /*0ab0*/  MOV R7, RZ ;  /* 0x000000ff00077202 */ /* 0x000fc80000000f00 */
[----:B------:R-:W-:-:S13]  /*0ac0*/  ISETP.GE.U32.AND P0, PT, R8, R13, PT ;  /* 0x0000000d0800720c */ /* 0x000fda0003f06070 */
[----:B------:R-:W-:Y:S01]  /*0ad0*/  @P0 IADD3 R8, PT, PT, R8, -R13, RZ ;  /* 0x8000000d08080210 */ /* 0x000fe20007ffe0ff */
[----:B------:R-:W-:-:S03]  /*0ae0*/  @P0 VIADD R6, R6, 0x1 ;  /* 0x0000000106060836 */ /* 0x000fc60000000000 */
[----:B------:R-:W-:-:S13]  /*0af0*/  ISETP.GE.U32.AND P1, PT, R8, R13, PT ;  /* 0x0000000d0800720c */ /* 0x000fda0003f26070 */
[----:B------:R-:W-:Y:S01]  /*0b00*/  @P1 VIADD R6, R6, 0x1 ;  /* 0x0000000106061836 */ /* 0x000fe20000000000 */
[----:B------:R-:W-:Y:S01]  /*0b10*/  @!P2 LOP3.LUT R6, RZ, R13, RZ, 0x33, !PT ;  /* 0x0000000dff06a212 */ /* 0x000fe200078e33ff */
[----:B------:R-:W-:Y:S06]  /*0b20*/  BRA `(.L_x_16) ;  /* 0x0000000000107947 */ /* 0x000fec0003800000 */
.L_x_15:
[----:B------:R-:W-:-:S07]  /*0b30*/  MOV R6, 0xb50 ;  /* 0x00000b5000067802 */ /* 0x000fce0000000f00 */
[----:B0-----:R-:W-:Y:S05]  /*0b40*/  CALL.REL.NOINC `($__internal_0_$__cuda_sm20_div_u64) ;  /* 0x00000010003c7944 */ /* 0x001fea0003c00000 */
[----:B------:R-:W-:Y:S02]  /*0b50*/  IMAD.MOV.U32 R6, RZ, RZ, R5 ;  /* 0x000000ffff067224 */ /* 0x000fe400078e0005 */
[----:B------:R-:W-:-:S07]  /*0b60*/  IMAD.MOV.U32 R7, RZ, RZ, R8 ;  /* 0x000000ffff077224 */ /* 0x000fce00078e0008 */
.L_x_16:
[----:B------:R-:W-:Y:S05]  /*0b70*/  BSYNC.RECONVERGENT B1 ;  /* 0x0000000000017941 */ /* 0x000fea0003800200 */
.L_x_14:
[----:B------:R-:W-:Y:S01]  /*0b80*/  IADD3 R4, P0, PT, R6, R4, RZ ;  /* 0x0000000406047210 */ /* 0x000fe20007f1e0ff */
[----:B------:R-:W-:Y:S01]  /*0b90*/  BSSY.RECONVERGENT B1, `(.L_x_17) ;  /* 0x0000021000017945 */ /* 0x000fe20003800200 */
[----:B------:R-:W-:Y:S02]  /*0ba0*/  HFMA2 R15, -RZ, RZ, 0, 0 ;  /* 0x00000000ff0f7431 */ /* 0x000fe400000001ff */
[----:B------:R-:W-:Y:S01]  /*0bb0*/  IMAD.MOV.U32 R17, RZ, RZ, RZ ;  /* 0x000000ffff117224 */ /* 0x000fe200078e00ff */
[C---:B------:R-:W-:Y:S01]  /*0bc0*/  LOP3.LUT R5, R4.reuse, 0x3, RZ, 0xc0, !PT ;  /* 0x0000000304057812 */ /* 0x040fe200078ec0ff */
[----:B------:R-:W-:Y:S01]  /*0bd0*/  IMAD.MOV.U32 R16, RZ, RZ, R2 ;  /* 0x000000ffff107224 */ /* 0x000fe200078e0002 */
[----:B------:R-:W-:Y:S02]  /*0be0*/  IADD3.X R6, PT, PT, RZ, R7, RZ, P0, !PT ;  /* 0x00000007ff067210 */ /* 0x000fe400007fe4ff */
[----:B------:R-:W-:Y:S02]  /*0bf0*/  ISETP.NE.U32.AND P1, PT, R5, 0x3, PT ;  /* 0x000000030500780c */ /* 0x000fe40003f25070 */
[----:B------:R-:W-:-:S02]  /*0c00*/  ISETP.GE.U32.AND P0, PT, R4, 0x3, PT ;  /* 0x000000030400780c */ /* 0x000fc40003f06070 */
[----:B------:R-:W-:Y:S02]  /*0c10*/  ISETP.NE.AND.EX P1, PT, RZ, RZ, PT, P1 ;  /* 0x000000ffff00720c */ /* 0x000fe40003f25310 */
[----:B------:R-:W-:-:S11]  /*0c20*/  ISETP.GE.U32.AND.EX P0, PT, R6, RZ, PT, P0 ;  /* 0x000000ff0600720c */ /* 0x000fd60003f06100 */
[----:B------:R-:W-:Y:S05]  /*0c30*/  @!P1 BRA `(.L_x_18) ;  /* 0x0000000000589947 */ /* 0x000fea0003800000 */
[----:B------:R-:W1:Y:S01]  /*0c40*/  LDCU.64 UR4, c[0x0][0x380] ;  /* 0x00007000ff0477ac */ /* 0x000e620008000a00 */
[----:B------:R-:W-:Y:S01]  /*0c50*/  VIADD R6, R4, 0x1 ;  /* 0x0000000104067836 */ /* 0x000fe20000000000 */
[----:B------:R-:W-:Y:S01]  /*0c60*/  MOV R17, RZ ;  /* 0x000000ff00117202 */ /* 0x000fe20000000f00 */
[----:B------:R-:W-:Y:S02]  /*0c70*/  IMAD.MOV.U32 R7, RZ, RZ, RZ ;  /* 0x000000ffff077224 */ /* 0x000fe400078e00ff */
[----:B------:R-:W-:Y:S01]  /*0c80*/  IMAD.MOV.U32 R16, RZ, RZ, R2 ;  /* 0x000000ffff107224 */ /* 0x000fe200078e0002 */
[----:B------:R-:W-:Y:S01]  /*0c90*/  LOP3.LUT R6, R6, 0x3, RZ, 0xc0, !PT ;  /* 0x0000000306067812 */ /* 0x000fe200078ec0ff */
[----:B------:R-:W-:Y:S01]  /*0ca0*/  IMAD.MOV.U32 R15, RZ, RZ, RZ ;  /* 0x000000ffff0f7224 */ /* 0x000fe200078e00ff */
[----:B-1----:R-:W-:-:S04]  /*0cb0*/  LEA R8, P1, R2, UR4, 0x2 ;  /* 0x0000000402087c11 */ /* 0x002fc8000f8210ff */
[----:B------:R-:W-:-:S09]  /*0cc0*/  LEA.HI.X R9, R2, UR5, RZ, 0x2, P1 ;  /* 0x0000000502097c11 */ /* 0x000fd200088f14ff */
.L_x_19:
[----:B------:R-:W-:Y:S01]  /*0cd0*/  MOV R4, R8 ;  /* 0x0000000800047202 */ /* 0x000fe20000000f00 */
[----:B------:R-:W-:-:S05]  /*0ce0*/  IMAD.MOV.U32 R5, RZ, RZ, R9 ;  /* 0x000000ffff057224 */ /* 0x000fca00078e0009 */
[----:B------:R-:W2:Y:S01]  /*0cf0*/  LDG.E R4, desc[UR8][R4.64] ;  /* 0x0000000804047981 */ /* 0x000ea2000c1e1900 */
[----:B------:R-:W-:Y:S02]  /*0d00*/  IADD3 R6, P1, PT, R6, -0x1, RZ ;  /* 0xffffffff06067810 */ /* 0x000fe40007f3e0ff */
[----:B------:R-:W-:Y:S02]  /*0d10*/  IADD3 R16, P2, PT, R13, R16, RZ ;  /* 0x000000100d107210 */ /* 0x000fe40007f5e0ff */
[----:B------:R-:W-:Y:S02]  /*0d20*/  IADD3.X R7, PT, PT, R7, -0x1, RZ, P1, !PT ;  /* 0xffffffff07077810 */ /* 0x000fe40000ffe4ff */
[----:B------:R-:W-:Y:S01]  /*0d30*/  ISETP.NE.U32.AND P1, PT, R6, RZ, PT ;  /* 0x000000ff0600720c */ /* 0x000fe20003f25070 */
[----:B------:R-:W-:Y:S01]  /*0d40*/  IMAD.X R15, RZ, RZ, R15, P2 ;  /* 0x000000ffff0f7224 */ /* 0x000fe200010e060f */
[----:B------:R-:W-:Y:S02]  /*0d50*/  LEA R8, P3, R13, R8, 0x2 ;  /* 0x000000080d087211 */ /* 0x000fe400078610ff */
[----:B------:R-:W-:-:S02]  /*0d60*/  ISETP.NE.AND.EX P1, PT, R7, RZ, PT, P1 ;  /* 0x000000ff0700720c */ /* 0x000fc40003f25310 */
[----:B------:R-:W-:Y:S01]  /*0d70*/  LEA.HI.X R9, R13, R9, RZ, 0x2, P3 ;  /* 0x000000090d097211 */ /* 0x000fe200018f14ff */
[----:B--2---:R-:W-:-:S10]  /*0d80*/  FADD R17, R4, R17 ;  /* 0x0000001104117221 */ /* 0x004fd40000000000 */
[----:B------:R-:W-:Y:S05]  /*0d90*/  @P1 BRA `(.L_x_19) ;  /* 0xfffffffc00cc1947 */ /* 0x000fea000383ffff */
.L_x_18:
[----:B------:R-:W-:Y:S05]  /*0da0*/  BSYNC.RECONVERGENT B1 ;  /* 0x0000000000017941 */ /* 0x000fea0003800200 */
.L_x_17:
[----:B------:R-:W-:Y:S05]  /*0db0*/  @!P0 BRA `(.L_x_13) ;  /* 0x00000000006c8947 */ /* 0x000fea0003800000 */
[----:B------:R-:W1:Y:S01]  /*0dc0*/  LDCU.64 UR4, c[0x0][0x380] ;  /* 0x00007000ff0477ac */ /* 0x000e620008000a00 */
[----:B------:R-:W-:Y:S02]  /*0dd0*/  SHF.L.U32 R19, R13, 0x2, RZ ;  /* 0x000000020d137819 */ /* 0x000fe400000006ff */
[----:B------:R-:W-:Y:S02]  /*0de0*/  SHF.R.U32.HI R18, RZ, 0x1e, R13 ;  /* 0x0000001eff127819 */ /* 0x000fe4000001160d */
[----:B-1----:R-:W-:-:S04]  /*0df0*/  LEA R8, P0, R16, UR4, 0x2 ;  /* 0x0000000410087c11 */ /* 0x002fc8000f8010ff */
[----:B------:R-:W-:-:S09]  /*0e00*/  LEA.HI.X R9, R16, UR5, R15, 0x2, P0 ;  /* 0x0000000510097c11 */ /* 0x000fd200080f140f */
.L_x_20:
[-C--:B------:R-:W-:Y:S01]  /*0e10*/  IADD3 R6, P0, PT, R19, R8.reuse, RZ ;  /* 0x0000000813067210 */ /* 0x080fe20007f1e0ff */
[----:B------:R1:W2:Y:S01]  /*0e20*/  LDG.E R20, desc[UR8][R8.64] ;  /* 0x0000000808147981 */ /* 0x0002a2000c1e1900 */
[----:B------:R-:W-:-:S03]  /*0e30*/  LEA R4, P1, R13, R8, 0x3 ;  /* 0x000000080d047211 */ /* 0x000fc600078218ff */
[--C-:B------:R-:W-:Y:S01]  /*0e40*/  IMAD.X R7, R18, 0x1, R9.reuse, P0 ;  /* 0x0000000112077824 */ /* 0x100fe200000e0609 */
[C---:B------:R-:W-:Y:S01]  /*0e50*/  LEA.HI.X R5, R13.reuse, R9, RZ, 0x3, P1 ;  /* 0x000000090d057211 */ /* 0x040fe200008f1cff */
[----:B------:R-:W-:Y:S01]  /*0e60*/  IMAD.WIDE.U32 R10, R13, 0xc, R8 ;  /* 0x0000000c0d0a7825 */ /* 0x000fe200078e0008 */
[----:B------:R-:W-:-:S03]  /*0e70*/  UMOV UR4, URZ ;  /* 0x000000ff00047c82 */ /* 0x000fc60008000000 */
[----:B------:R-:W3:Y:S01]  /*0e80*/  LDG.E R7, desc[UR8][R6.64] ;  /* 0x0000000806077981 */ /* 0x000ee2000c1e1900 */
[----:B------:R-:W-:-:S03]  /*0e90*/  VIADD R11, R11, UR4 ;  /* 0x000000040b0b7c36 */ /* 0x000fc60008000000 */
[----:B------:R-:W4:Y:S04]  /*0ea0*/  LDG.E R5, desc[UR8][R4.64] ;  /* 0x0000000804057981 */ /* 0x000f28000c1e1900 */
[----:B------:R-:W5:Y:S01]  /*0eb0*/  LDG.E R11, desc[UR8][R10.64] ;  /* 0x000000080a0b7981 */ /* 0x000f62000c1e1900 */
[----:B------:R-:W-:-:S04]  /*0ec0*/  IADD3 R16, P0, PT, R19, R16, RZ ;  /* 0x0000001013107210 */ /* 0x000fc80007f1e0ff */
[----:B------:R-:W-:Y:S02]  /*0ed0*/  IADD3.X R15, PT, PT, R18, R15, RZ, P0, !PT ;  /* 0x0000000f120f7210 */ /* 0x000fe400007fe4ff */
[----:B------:R-:W-:-:S04]  /*0ee0*/  ISETP.GE.U32.AND P0, PT, R16, UR11, PT ;  /* 0x0000000b10007c0c */ /* 0x000fc8000bf06070 */
[----:B------:R-:W-:Y:S02]  /*0ef0*/  ISETP.GE.U32.AND.EX P0, PT, R15, RZ, PT, P0 ;  /* 0x000000ff0f00720c */ /* 0x000fe40003f06100 */
[----:B-1----:R-:W-:-:S04]  /*0f00*/  LEA R8, P1, R13, R8, 0x4 ;  /* 0x000000080d087211 */ /* 0x002fc800078220ff */
[----:B------:R-:W-:Y:S01]  /*0f10*/  LEA.HI.X R9, R13, R9, RZ, 0x4, P1 ;  /* 0x000000090d097211 */ /* 0x000fe200008f24ff */
[----:B--2---:R-:W-:-:S04]  /*0f20*/  FADD R20, R20, R17 ;  /* 0x0000001114147221 */ /* 0x004fc80000000000 */
[----:B---3--:R-:W-:-:S04]  /*0f30*/  FADD R20, R20, R7 ;  /* 0x0000000714147221 */ /* 0x008fc80000000000 */
[----:B----4-:R-:W-:-:S04]  /*0f40*/  FADD R20, R20, R5 ;  /* 0x0000000514147221 */ /* 0x010fc80000000000 */
[----:B-----5:R-:W-:Y:S01]  /*0f50*/  FADD R17, R20, R11 ;  /* 0x0000000b14117221 */ /* 0x020fe20000000000 */
[----:B------:R-:W-:Y:S06]  /*0f60*/  @!P0 BRA `(.L_x_20) ;  /* 0xfffffffc00a88947 */ /* 0x000fec000383ffff */
.L_x_13:
[----:B------:R-:W-:Y:S05]  /*0f70*/  BSYNC.RECONVERGENT B0 ;  /* 0x0000000000007941 */ /* 0x000fea0003800200 */
.L_x_12:
[----:B------:R-:W-:Y:S01]  /*0f80*/  UMOV UR4, 0xffffffff ;  /* 0xffffffff00047882 */ /* 0x000fe20000000000 */
[----:B------:R-:W-:-:S04]  /*0f90*/  ISETP.NE.U32.AND P0, PT, R0, RZ, PT ;  /* 0x000000ff0000720c */ /* 0x000fc80003f05070 */
[----:B------:R-:W-:Y:S01]  /*0fa0*/  ISETP.NE.AND.EX P0, PT, RZ, RZ, PT, P0 ;  /* 0x000000ffff00720c */ /* 0x000fe20003f05300 */
[----:B------:R-:W-:-:S12]  /*0fb0*/  BRA.DIV UR4, `(.L_x_21) ;  /* 0x0000000604887947 */ /* 0x000fd8000b800000 */
[----:B------:R-:W1:Y:S01]  /*0fc0*/  SHFL.DOWN PT, R0, R17, 0x10, 0x1f ;  /* 0x0a001f0011007f89 */ /* 0x000e6200000e0000 */
[----:B------:R-:W-:Y:S01]  /*0fd0*/  ISETP.GT.U32.AND P1, PT, R2, 0x1f, PT ;  /* 0x0000001f0200780c */ /* 0x000fe20003f24070 */
[----:B-1----:R-:W-:-:S05]  /*0fe0*/  FADD R0, R0, R17 ;  /* 0x0000001100007221 */ /* 0x002fca0000000000 */
[----:B------:R-:W1:Y:S02]  /*0ff0*/  SHFL.DOWN PT, R5, R0, 0x8, 0x1f ;  /* 0x09001f0000057f89 */ /* 0x000e6400000e0000 */
[----:B-1----:R-:W-:-:S05]  /*1000*/  FADD R5, R0, R5 ;  /* 0x0000000500057221 */ /* 0x002fca0000000000 */
[----:B------:R-:W1:Y:S02]  /*1010*/  SHFL.DOWN PT, R4, R5, 0x4, 0x1f ;  /* 0x08801f0005047f89 */ /* 0x000e6400000e0000 */
[----:B-1----:R-:W-:-:S05]  /*1020*/  FADD R4, R5, R4 ;  /* 0x0000000405047221 */ /* 0x002fca0000000000 */
[----:B------:R-:W1:Y:S02]  /*1030*/  SHFL.DOWN PT, R7, R4, 0x2, 0x1f ;  /* 0x08401f0004077f89 */ /* 0x000e6400000e0000 */
[----:B-1----:R-:W-:-:S05]  /*1040*/  FADD R7, R4, R7 ;  /* 0x0000000704077221 */ /* 0x002fca0000000000 */
[----:B------:R-:W1:Y:S02]  /*1050*/  SHFL.DOWN PT, R6, R7, 0x1, 0x1f ;  /* 0x08201f0007067f89 */ /* 0x000e6400000e0000 */
[----:B-1----:R-:W-:-:S05]  /*1060*/  FADD R9, R7, R6 ;  /* 0x0000000607097221 */ /* 0x002fca0000000000 */
[----:B------:R1:W-:Y:S01]  /*1070*/  @!P0 STS [R12], R9 ;  /* 0x000000090c008388 */ /* 0x0003e20000000800 */
[----:B------:R-:W-:Y:S06]  /*1080*/  BAR.SYNC.DEFER_BLOCKING 0x0 ;  /* 0x0000000000007b1d */ /* 0x000fec0000010000 */
[----:B------:R-:W-:Y:S05]  /*1090*/  @P1 EXIT ;  /* 0x000000000000194d */ /* 0x000fea0003800000 */
[----:B------:R-:W-:-:S05]  /*10a0*/  IADD3 R13, P0, PT, R13, 0x1f, RZ ;  /* 0x0000001f0d0d7810 */ /* 0x000fca0007f1e0ff */
[----:B------:R-:W-:-:S05]  /*10b0*/  IMAD.X R0, RZ, RZ, RZ, P0 ;  /* 0x000000ffff007224 */ /* 0x000fca00000e06ff */
[--C-:B------:R-:W-:Y:S02]  /*10c0*/  SHF.R.U64 R13, R13, 0x5, R0.reuse ;  /* 0x000000050d0d7819 */ /* 0x100fe40000001200 */
[----:B------:R-:W-:Y:S02]  /*10d0*/  SHF.R.U32.HI R0, RZ, 0x5, R0 ;  /* 0x00000005ff007819 */ /* 0x000fe40000011600 */
[----:B------:R-:W-:-:S04]  /*10e0*/  ISETP.GT.U32.AND P0, PT, R13, R2, PT ;  /* 0x000000020d00720c */ /* 0x000fc80003f04070 */
[----:B------:R-:W-:Y:S01]  /*10f0*/  ISETP.GT.U32.AND.EX P0, PT, R0, RZ, PT, P0 ;  /* 0x000000ff0000720c */ /* 0x000fe20003f04100 */
[----:B------:R-:W-:-:S12]  /*1100*/  IMAD.MOV.U32 R0, RZ, RZ, RZ ;  /* 0x000000ffff007224 */ /* 0x000fd800078e00ff */
[----:B0-----:R-:W0:Y:S02]  /*1110*/  @P0 LDS R14, [R14] ;  /* 0x000000000e0e0984 */ /* 0x001e240000000800 */
[----:B0-----:R-:W-:-:S05]  /*1120*/  @P0 MOV R0, R14 ;  /* 0x0000000e00000202 */ /* 0x001fca0000000f00 */
[----:B------:R-:W0:Y:S02]  /*1130*/  SHFL.DOWN PT, R5, R0, 0x10, 0x1f ;  /* 0x0a001f0000057f89 */ /* 0x000e2400000e0000 */
[----:B0-----:R-:W-:-:S05]  /*1140*/  FADD R5, R5, R0 ;  /* 0x0000000005057221 */ /* 0x001fca0000000000 */
[----:B------:R-:W0:Y:S02]  /*1150*/  SHFL.DOWN PT, R4, R5, 0x8, 0x1f ;  /* 0x09001f0005047f89 */ /* 0x000e2400000e0000 */
[----:B0-----:R-:W-:-:S05]  /*1160*/  FADD R4, R5, R4 ;  /* 0x0000000405047221 */ /* 0x001fca0000000000 */
[----:B------:R-:W0:Y:S02]  /*1170*/  SHFL.DOWN PT, R7, R4, 0x4, 0x1f ;  /* 0x08801f0004077f89 */ /* 0x000e2400000e0000 */
[----:B0-----:R-:W-:-:S05]  /*1180*/  FADD R7, R4, R7 ;  /* 0x0000000704077221 */ /* 0x001fca0000000000 */
[----:B------:R-:W0:Y:S02]  /*1190*/  SHFL.DOWN PT, R6, R7, 0x2, 0x1f ;  /* 0x08401f0007067f89 */ /* 0x000e2400000e0000 */
[----:B0-----:R-:W-:-:S05]  /*11a0*/  FADD R6, R7, R6 ;  /* 0x0000000607067221 */ /* 0x001fca0000000000 */
[----:B-1----:R0:W1:Y:S02]  /*11b0*/  SHFL.DOWN PT, R9, R6, 0x1, 0x1f ;  /* 0x08201f0006097f89 */ /* 0x00206400000e0000 */
.L_x_47:
[----:B------:R-:W-:-:S13]  /*11c0*/  ISETP.NE.AND P0, PT, R2, RZ, PT ;  /* 0x000000ff0200720c */ /* 0x000fda0003f05270 */
[----:B------:R-:W-:Y:S05]  /*11d0*/  @P0 EXIT ;  /* 0x000000000000094d */ /* 0x000fea0003800000 */
[----:B------:R-:W2:Y:S01]  /*11e0*/  LDC.64 R2, c[0x0][0x380] ;  /* 0x0000e000ff027b82 */ /* 0x000ea20000000a00 */
[----:B-1----:R-:W-:-:S05]  /*11f0*/  FADD R9, R6, R9 ;  /* 0x0000000906097221 */ /* 0x002fca0000000000 */
[----:B--2---:R-:W-:Y:S01]  /*1200*/  STG.E desc[UR8][R2.64], R9 ;  /* 0x0000000902007986 */ /* 0x004fe2000c101908 */
[----:B------:R-:W-:Y:S05]  /*1210*/  EXIT ;  /* 0x000000000000794d */ /* 0x000fea0003800000 */
.L_x_5:
[----:B-1----:R-:W-:Y:S01]  /*1220*/  IMAD.MOV.U32 R16, RZ, RZ, R5 ;  /* 0x000000ffff107224 */ /* 0x002fe200078e0005 */
[----:B------:R-:W-:Y:S01]  /*1230*/  MOV R18, 0x1f ;  /* 0x0000001f00127802 */ /* 0x000fe20000000f00 */
[----:B------:R-:W-:Y:S02]  /*1240*/  IMAD.MOV.U32 R15, RZ, RZ, 0x10 ;  /* 0x00000010ff0f7424 */ /* 0x000fe400078e00ff */
[----:B------:R-:W-:-:S07]  /*1250*/  IMAD.MOV.U32 R11, RZ, RZ, -0x1 ;  /* 0xffffffffff0b7424 */ /* 0x000fce00078e00ff */
[----:B0-----:R-:W-:Y:S05]  /*1260*/  WARPSYNC.COLLECTIVE R11, `(.L_x_22) ;  /* 0x000000000b087348 */ /* 0x001fea0003c00000 */
[----:B------:R1:W2:Y:S02]  /*1270*/  SHFL.DOWN P1, R10, R16, R15, R18 ;  /* 0x0800000f100a7389 */ /* 0x0002a40000020012 */
[----:B012---:R-:W-:Y:S05]  /*1280*/  ENDCOLLECTIVE ;  /* 0x000000000000791b */ /* 0x007fea0003800000 */
.L_x_22:
[----:B------:R-:W-:Y:S02]  /*1290*/  IMAD.MOV.U32 R15, RZ, RZ, 0x8 ;  /* 0x00000008ff0f7424 */ /* 0x000fe400078e00ff */
[----:B------:R-:W-:-:S04]  /*12a0*/  IMAD.MOV.U32 R6, RZ, RZ, R10 ;  /* 0x000000ffff067224 */ /* 0x000fc800078e000a */
[----:B------:R-:W-:-:S05]  /*12b0*/  FADD R6, R6, R5 ;  /* 0x0000000506067221 */ /* 0x000fca0000000000 */
[----:B------:R-:W-:-:S07]  /*12c0*/  MOV R16, R6 ;  /* 0x0000000600107202 */ /* 0x000fce0000000f00 */
[----:B------:R-:W-:Y:S05]  /*12d0*/  WARPSYNC.COLLECTIVE R11, `(.L_x_23) ;  /* 0x000000000b087348 */ /* 0x000fea0003c00000 */
[----:B------:R0:W1:Y:S02]  /*12e0*/  SHFL.DOWN P1, R10, R16, R15, R18 ;  /* 0x0800000f100a7389 */ /* 0x0000640000020012 */
[----:B01----:R-:W-:Y:S05]  /*12f0*/  ENDCOLLECTIVE ;  /* 0x000000000000791b */ /* 0x003fea0003800000 */
.L_x_23:
[----:B------:R-:W-:Y:S02]  /*1300*/  IMAD.MOV.U32 R15, RZ, RZ, 0x4 ;  /* 0x00000004ff0f7424 */ /* 0x000fe400078e00ff */
[----:B------:R-:W-:-:S04]  /*1310*/  IMAD.MOV.U32 R7, RZ, RZ, R10 ;  /* 0x000000ffff077224 */ /* 0x000fc800078e000a */
[----:B------:R-:W-:-:S05]  /*1320*/  FADD R7, R6, R7 ;  /* 0x0000000706077221 */ /* 0x000fca0000000000 */
[----:B------:R-:W-:-:S07]  /*1330*/  MOV R16, R7 ;  /* 0x0000000700107202 */ /* 0x000fce0000000f00 */
[----:B------:R-:W-:Y:S05]  /*1340*/  WARPSYNC.COLLECTIVE R11, `(.L_x_24) ;  /* 0x000000000b087348 */ /* 0x000fea0003c00000 */
[----:B------:R0:W1:Y:S02]  /*1350*/  SHFL.DOWN P1, R10, R16, R15, R18 ;  /* 0x0800000f100a7389 */ /* 0x0000640000020012 */
[----:B01----:R-:W-:Y:S05]  /*1360*/  ENDCOLLECTIVE ;  /* 0x000000000000791b */ /* 0x003fea0003800000 */
.L_x_24:
[----:B------:R-:W-:Y:S02]  /*1370*/  IMAD.MOV.U32 R15, RZ, RZ, 0x2 ;  /* 0x00000002ff0f7424 */ /* 0x000fe400078e00ff */
[----:B------:R-:W-:-:S04]  /*1380*/  IMAD.MOV.U32 R8, RZ, RZ, R10 ;  /* 0x000000ffff087224 */ /* 0x000fc800078e000a */
[----:B------:R-:W-:-:S05]  /*1390*/  FADD R8, R7, R8 ;  /* 0x0000000807087221 */ /* 0x000fca0000000000 */
[----:B------:R-:W-:-:S07]  /*13a0*/  MOV R16, R8 ;  /* 0x0000000800107202 */ /* 0x000fce0000000f00 */
[----:B------:R-:W-:Y:S05]  /*13b0*/  WARPSYNC.COLLECTIVE R11, `(.L_x_25) ;  /* 0x000000000b087348 */ /* 0x000fea0003c00000 */
[----:B------:R0:W1:Y:S02]  /*13c0*/  SHFL.DOWN P1, R10, R16, R15, R18 ;  /* 0x0800000f100a7389 */ /* 0x0000640000020012 */
[----:B01----:R-:W-:Y:S05]  /*13d0*/  ENDCOLLECTIVE ;  /* 0x000000000000791b */ /* 0x003fea0003800000 */
.L_x_25:
[----:B------:R-:W-:Y:S02]  /*13e0*/  IMAD.MOV.U32 R15, RZ, RZ, 0x1 ;  /* 0x00000001ff0f7424 */ /* 0x000fe400078e00ff */
[----:B------:R-:W-:-:S04]  /*13f0*/  IMAD.MOV.U32 R9, RZ, RZ, R10 ;  /* 0x000000ffff097224 */ /* 0x000fc800078e000a */
[----:B------:R-:W-:-:S05]  /*1400*/  FADD R9, R8, R9 ;  /* 0x0000000908097221 */ /* 0x000fca0000000000 */
[----:B------:R-:W-:-:S07]  /*1410*/  MOV R16, R9 ;  /* 0x0000000900107202 */ /* 0x000fce0000000f00 */
[----:B------:R-:W-:Y:S05]  /*1420*/  WARPSYNC.COLLECTIVE R11, `(.L_x_26) ;  /* 0x000000000b087348 */ /* 0x000fea0003c00000 */
[----:B------:R0:W1:Y:S02]  /*1430*/  SHFL.DOWN P1, R10, R16, R15, R18 ;  /* 0x0800000f100a7389 */ /* 0x0000640000020012 */
[----:B01----:R-:W-:Y:S05]  /*1440*/  ENDCOLLECTIVE ;  /* 0x000000000000791b */ /* 0x003fea0003800000 */
.L_x_26:
[----:B------:R-:W-:Y:S05]  /*1450*/  BRA `(.L_x_27) ;  /* 0xfffffff0002c7947 */ /* 0x000fea000383ffff */
.L_x_7:
[----:B------:R-:W-:Y:S01]  /*1460*/  HFMA2 R5, -RZ, RZ, 0, 0 ;  /* 0x00000000ff057431 */ /* 0x000fe200000001ff */
[----:B------:R-:W-:Y:S01]  /*1470*/  BSSY B0, `(.L_x_28) ;  /* 0x0000009000007945 */ /* 0x000fe20003800000 */
[----:B-1----:R-:W-:Y:S02]  /*1480*/  IMAD.MOV.U32 R6, RZ, RZ, 0x0 ;  /* 0x00000000ff067424 */ /* 0x002fe400078e00ff */
[----:B------:R-:W-:-:S07]  /*1490*/  IMAD.MOV.U32 R11, RZ, RZ, -0x1 ;  /* 0xffffffffff0b7424 */ /* 0x000fce00078e00ff */
[----:B0-----:R-:W-:Y:S05]  /*14a0*/  WARPSYNC.COLLECTIVE.ALL `(.L_x_29) ;  /* 0x0000000000147948 */ /* 0x001fea0003c00000 */
[----:B------:R-:W-:-:S04]  /*14b0*/  SHF.L.U32 R5, R5, 0x10, RZ ;  /* 0x0000001005057819 */ /* 0x000fc800000006ff */
[----:B------:R-:W-:-:S05]  /*14c0*/  LOP3.LUT R5, R5, 0xf, R6, 0xf8, !PT ;  /* 0x0000000f05057812 */ /* 0x000fca00078ef806 */
[----:B------:R1:W-:Y:S02]  /*14d0*/  BAR.SYNC.DEFER_BLOCKING R5, R5 ;  /* 0x000000050000731d */ /* 0x0003e40000010000 */
[----:B-1----:R-:W-:-:S04]  /*14e0*/  SHF.R.U32 R5, R5, 0x10, RZ ;  /* 0x0000001005057819 */ /* 0x002fc800000016ff */
[----:B0-----:R-:W-:Y:S05]  /*14f0*/  ENDCOLLECTIVE ;  /* 0x000000000000791b */ /* 0x001fea0003800000 */
.L_x_29:
[----:B------:R-:W-:Y:S05]  /*1500*/  BSYNC B0 ;  /* 0x0000000000007941 */ /* 0x000fea0003800000 */
.L_x_28:
[----:B------:R-:W-:Y:S05]  /*1510*/  BRA `(.L_x_30) ;  /* 0xfffffff000307947 */ /* 0x000fea000383ffff */
.L_x_11:
[----:B------:R-:W-:Y:S01]  /*1520*/  BSSY B0, `(.L_x_31) ;  /* 0x000000a000007945 */ /* 0x000fe20003800000 */
[----:B------:R-:W-:Y:S01]  /*1530*/  IMAD.MOV.U32 R6, RZ, RZ, 0x0 ;  /* 0x00000000ff067424 */ /* 0x000fe200078e00ff */
[----:B------:R-:W-:Y:S01]  /*1540*/  MOV R5, 0x0 ;  /* 0x0000000000057802 */ /* 0x000fe20000000f00 */
[----:B------:R-:W-:-:S07]  /*1550*/  IMAD.MOV.U32 R11, RZ, RZ, -0x1 ;  /* 0xffffffffff0b7424 */ /* 0x000fce00078e00ff */
[----:B0-----:R-:W-:Y:S05]  /*1560*/  WARPSYNC.COLLECTIVE.ALL `(.L_x_32) ;  /* 0x0000000000147948 */ /* 0x001fea0003c00000 */
[----:B------:R-:W-:-:S04]  /*1570*/  SHF.L.U32 R5, R5, 0x10, RZ ;  /* 0x0000001005057819 */ /* 0x000fc800000006ff */
[----:B------:R-:W-:-:S05]  /*1580*/  LOP3.LUT R5, R5, 0xf, R6, 0xf8, !PT ;  /* 0x0000000f05057812 */ /* 0x000fca00078ef806 */
[----:B------:R1:W-:Y:S02]  /*1590*/  BAR.SYNC.DEFER_BLOCKING R5, R5 ;  /* 0x000000050000731d */ /* 0x0003e40000010000 */
[----:B-1----:R-:W-:-:S04]  /*15a0*/  SHF.R.U32 R5, R5, 0x10, RZ ;  /* 0x0000001005057819 */ /* 0x002fc800000016ff */
[----:B0-----:R-:W-:Y:S05]  /*15b0*/  ENDCOLLECTIVE ;  /* 0x000000000000791b */ /* 0x001fea0003800000 */
.L_x_32:
[----:B------:R-:W-:Y:S05]  /*15c0*/  BSYNC B0 ;  /* 0x0000000000007941 */ /* 0x000fea0003800000 */
.L_x_31:
[----:B------:R-:W-:Y:S05]  /*15d0*/  BRA `(.L_x_33) ;  /* 0xfffffff000b47947 */ /* 0x000fea000383ffff */
.L_x_21:
[----:B------:R-:W-:Y:S01]  /*15e0*/  HFMA2 R15, -RZ, RZ, 0, 9.5367431640625e-07 ;  /* 0x00000010ff0f7431 */ /* 0x000fe200000001ff */
[----:B------:R-:W-:Y:S01]  /*15f0*/  BSSY B0, `(.L_x_34) ;  /* 0x0000007000007945 */ /* 0x000fe20003800000 */
[----:B------:R-:W-:Y:S02]  /*1600*/  IMAD.MOV.U32 R16, RZ, RZ, R17 ;  /* 0x000000ffff107224 */ /* 0x000fe400078e0011 */
[----:B------:R-:W-:Y:S02]  /*1610*/  IMAD.MOV.U32 R18, RZ, RZ, 0x1f ;  /* 0x0000001fff127424 */ /* 0x000fe400078e00ff */
[----:B------:R-:W-:-:S07]  /*1620*/  IMAD.MOV.U32 R11, RZ, RZ, -0x1 ;  /* 0xffffffffff0b7424 */ /* 0x000fce00078e00ff */
[----:B0-----:R-:W-:Y:S05]  /*1630*/  WARPSYNC.COLLECTIVE R11, `(.L_x_35) ;  /* 0x000000000b087348 */ /* 0x001fea0003c00000 */
[----:B------:R1:W2:Y:S02]  /*1640*/  SHFL.DOWN P1, R10, R16, R15, R18 ;  /* 0x0800000f100a7389 */ /* 0x0002a40000020012 */
[----:B012---:R-:W-:Y:S05]  /*1650*/  ENDCOLLECTIVE ;  /* 0x000000000000791b */ /* 0x007fea0003800000 */
.L_x_35:
[----:B------:R-:W-:Y:S05]  /*1660*/  BSYNC B0 ;  /* 0x0000000000007941 */ /* 0x000fea0003800000 */
.L_x_34:
[----:B------:R-:W-:Y:S01]  /*1670*/  MOV R0, R10 ;  /* 0x0000000a00007202 */ /* 0x000fe20000000f00 */
[----:B------:R-:W-:Y:S02]  /*1680*/  HFMA2 R18, -RZ, RZ, 0, 1.847743988037109375e-06 ;  /* 0x0000001fff127431 */ /* 0x000fe400000001ff */
[----:B------:R-:W-:Y:S02]  /*1690*/  IMAD.MOV.U32 R15, RZ, RZ, 0x8 ;  /* 0x00000008ff0f7424 */ /* 0x000fe400078e00ff */
[----:B------:R-:W-:Y:S02]  /*16a0*/  IMAD.MOV.U32 R11, RZ, RZ, -0x1 ;  /* 0xffffffffff0b7424 */ /* 0x000fe400078e00ff */
[----:B------:R-:W-:-:S04]  /*16b0*/  FADD R0, R0, R17 ;  /* 0x0000001100007221 */ /* 0x000fc80000000000 */
[----:B------:R-:W-:-:S07]  /*16c0*/  IMAD.MOV.U32 R16, RZ, RZ, R0 ;  /* 0x000000ffff107224 */ /* 0x000fce00078e0000 */
[----:B------:R-:W-:Y:S05]  /*16d0*/  WARPSYNC.COLLECTIVE R11, `(.L_x_36) ;  /* 0x000000000b087348 */ /* 0x000fea0003c00000 */
[----:B------:R0:W1:Y:S02]  /*16e0*/  SHFL.DOWN P1, R10, R16, R15, R18 ;  /* 0x0800000f100a7389 */ /* 0x0000640000020012 */
[----:B01----:R-:W-:Y:S05]  /*16f0*/  ENDCOLLECTIVE ;  /* 0x000000000000791b */ /* 0x003fea0003800000 */
.L_x_36:
[----:B------:R-:W-:Y:S02]  /*1700*/  IMAD.MOV.U32 R15, RZ, RZ, 0x4 ;  /* 0x00000004ff0f7424 */ /* 0x000fe400078e00ff */
[----:B------:R-:W-:-:S04]  /*1710*/  IMAD.MOV.U32 R5, RZ, RZ, R10 ;  /* 0x000000ffff057224 */ /* 0x000fc800078e000a */
[----:B------:R-:W-:-:S05]  /*1720*/  FADD R5, R0, R5 ;  /* 0x0000000500057221 */ /* 0x000fca0000000000 */
[----:B------:R-:W-:-:S07]  /*1730*/  MOV R16, R5 ;  /* 0x0000000500107202 */ /* 0x000fce0000000f00 */
[----:B------:R-:W-:Y:S05]  /*1740*/  WARPSYNC.COLLECTIVE R11, `(.L_x_37) ;  /* 0x000000000b087348 */ /* 0x000fea0003c00000 */
[----:B------:R0:W1:Y:S02]  /*1750*/  SHFL.DOWN P1, R10, R16, R15, R18 ;  /* 0x0800000f100a7389 */ /* 0x0000640000020012 */
[----:B01----:R-:W-:Y:S05]  /*1760*/  ENDCOLLECTIVE ;  /* 0x000000000000791b */ /* 0x003fea0003800000 */
.L_x_37:
[----:B------:R-:W-:Y:S02]  /*1770*/  IMAD.MOV.U32 R15, RZ, RZ, 0x2 ;  /* 0x00000002ff0f7424 */ /* 0x000fe400078e00ff */
[----:B------:R-:W-:-:S04]  /*1780*/  IMAD.MOV.U32 R4, RZ, RZ, R10 ;  /* 0x000000ffff047224 */ /* 0x000fc800078e000a */
[----:B------:R-:W-:Y:S01]  /*1790*/  FADD R4, R5, R4 ;  /* 0x0000000405047221 */ /* 0x000fe20000000000 */
[----:B------:R-:W-:-:S04]  /*17a0*/  IMAD.MOV.U32 R5, RZ, RZ, 0x0 ;  /* 0x00000000ff057424 */ /* 0x000fc800078e00ff */
[----:B------:R-:W-:-:S07]  /*17b0*/  MOV R16, R4 ;  /* 0x0000000400107202 */ /* 0x000fce0000000f00 */
[----:B------:R-:W-:Y:S05]  /*17c0*/  WARPSYNC.COLLECTIVE R11, `(.L_x_38) ;  /* 0x000000000b087348 */ /* 0x000fea0003c00000 */
[----:B------:R0:W1:Y:S02]  /*17d0*/  SHFL.DOWN P1, R10, R16, R15, R18 ;  /* 0x0800000f100a7389 */ /* 0x0000640000020012 */
[----:B01----:R-:W-:Y:S05]  /*17e0*/  ENDCOLLECTIVE ;  /* 0x000000000000791b */ /* 0x003fea0003800000 */
.L_x_38:
[----:B------:R-:W-:Y:S02]  /*17f0*/  IMAD.MOV.U32 R15, RZ, RZ, 0x1 ;  /* 0x00000001ff0f7424 */ /* 0x000fe400078e00ff */
[----:B------:R-:W-:-:S04]  /*1800*/  IMAD.MOV.U32 R7, RZ, RZ, R10 ;  /* 0x000000ffff077224 */ /* 0x000fc800078e000a */
[----:B------:R-:W-:-:S05]  /*1810*/  FADD R7, R4, R7 ;  /* 0x0000000704077221 */ /* 0x000fca0000000000 */
[----:B------:R-:W-:-:S07]  /*1820*/  MOV R16, R7 ;  /* 0x0000000700107202 */ /* 0x000fce0000000f00 */
[----:B------:R-:W-:Y:S05]  /*1830*/  WARPSYNC.COLLECTIVE R11, `(.L_x_39) ;  /* 0x000000000b087348 */ /* 0x000fea0003c00000 */
[----:B------:R0:W1:Y:S02]  /*1840*/  SHFL.DOWN P1, R10, R16, R15, R18 ;  /* 0x0800000f100a7389 */ /* 0x0000640000020012 */
[----:B01----:R-:W-:Y:S05]  /*1850*/  ENDCOLLECTIVE ;  /* 0x000000000000791b */ /* 0x003fea0003800000 */
.L_x_39:
[----:B------:R-:W-:Y:S01]  /*1860*/  IMAD.MOV.U32 R6, RZ, RZ, R10 ;  /* 0x000000ffff067224 */ /* 0x000fe200078e000a */
[----:B------:R-:W-:-:S03]  /*1870*/  ISETP.GT.U32.AND P1, PT, R2, 0x1f, PT ;  /* 0x0000001f0200780c */ /* 0x000fc60003f24070 */
[----:B------:R-:W-:Y:S01]  /*1880*/  FADD R7, R7, R6 ;  /* 0x0000000607077221 */ /* 0x000fe20000000000 */
[----:B------:R-:W-:-:S04]  /*1890*/  HFMA2 R6, -RZ, RZ, 0, 0 ;  /* 0x00000000ff067431 */ /* 0x000fc800000001ff */
[----:B------:R0:W-:Y:S05]  /*18a0*/  @!P0 STS [R12], R7 ;  /* 0x000000070c008388 */ /* 0x0001ea0000000800 */
[----:B0-----:R-:W-:Y:S05]  /*18b0*/  WARPSYNC.COLLECTIVE.ALL `(.L_x_40) ;  /* 0x0000000000147948 */ /* 0x001fea0003c00000 */
[----:B------:R-:W-:-:S04]  /*18c0*/  SHF.L.U32 R5, R5, 0x10, RZ ;  /* 0x0000001005057819 */ /* 0x000fc800000006ff */
[----:B------:R-:W-:-:S05]  /*18d0*/  LOP3.LUT R5, R5, 0xf, R6, 0xf8, !PT ;  /* 0x0000000f05057812 */ /* 0x000fca00078ef806 */
[----:B------:R1:W-:Y:S02]  /*18e0*/  BAR.SYNC.DEFER_BLOCKING R5, R5 ;  /* 0x000000050000731d */ /* 0x0003e40000010000 */
[----:B-1----:R-:W-:-:S04]  /*18f0*/  SHF.R.U32 R5, R5, 0x10, RZ ;  /* 0x0000001005057819 */ /* 0x002fc800000016ff */
[----:B0-----:R-:W-:Y:S05]  /*1900*/  ENDCOLLECTIVE ;  /* 0x000000000000791b */ /* 0x001fea0003800000 */
.L_x_40:
[----:B------:R-:W-:Y:S05]  /*1910*/  @P1 EXIT ;  /* 0x000000000000194d */ /* 0x000fea0003800000 */
[----:B------:R-:W-:Y:S01]  /*1920*/  IADD3 R13, P0, PT, R13, 0x1f, RZ ;  /* 0x0000001f0d0d7810 */ /* 0x000fe20007f1e0ff */
[----:B------:R-:W-:Y:S01]  /*1930*/  BSSY B0, `(.L_x_41) ;  /* 0x0000010000007945 */ /* 0x000fe20003800000 */
[----:B------:R-:W-:Y:S01]  /*1940*/  MOV R15, 0x10 ;  /* 0x00000010000f7802 */ /* 0x000fe20000000f00 */
[----:B------:R-:W-:Y:S02]  /*1950*/  IMAD.MOV.U32 R18, RZ, RZ, 0x1f ;  /* 0x0000001fff127424 */ /* 0x000fe400078e00ff */
[----:B------:R-:W-:Y:S02]  /*1960*/  IMAD.X R0, RZ, RZ, RZ, P0 ;  /* 0x000000ffff007224 */ /* 0x000fe400000e06ff */
[----:B------:R-:W-:-:S03]  /*1970*/  IMAD.MOV.U32 R11, RZ, RZ, -0x1 ;  /* 0xffffffffff0b7424 */ /* 0x000fc600078e00ff */
[--C-:B------:R-:W-:Y:S02]  /*1980*/  SHF.R.U64 R13, R13, 0x5, R0.reuse ;  /* 0x000000050d0d7819 */ /* 0x100fe40000001200 */
[----:B------:R-:W-:Y:S02]  /*1990*/  SHF.R.U32.HI R0, RZ, 0x5, R0 ;  /* 0x00000005ff007819 */ /* 0x000fe40000011600 */
[----:B------:R-:W-:-:S04]  /*19a0*/  ISETP.GT.U32.AND P0, PT, R13, R2, PT ;  /* 0x000000020d00720c */ /* 0x000fc80003f04070 */
[----:B------:R-:W-:Y:S02]  /*19b0*/  ISETP.GT.U32.AND.EX P0, PT, R0, RZ, PT, P0 ;  /* 0x000000ff0000720c */ /* 0x000fe40003f04100 */
[----:B------:R-:W-:-:S11]  /*19c0*/  MOV R0, RZ ;  /* 0x000000ff00007202 */ /* 0x000fd60000000f00 */
[----:B------:R-:W0:Y:S02]  /*19d0*/  @P0 LDS R14, [R14] ;  /* 0x000000000e0e0984 */ /* 0x000e240000000800 */
[----:B0-----:R-:W-:-:S04]  /*19e0*/  @P0 IMAD.MOV.U32 R0, RZ, RZ, R14 ;  /* 0x000000ffff000224 */ /* 0x001fc800078e000e */
[----:B------:R-:W-:-:S07]  /*19f0*/  IMAD.MOV.U32 R16, RZ, RZ, R0 ;  /* 0x000000ffff107224 */ /* 0x000fce00078e0000 */
[----:B------:R-:W-:Y:S05]  /*1a00*/  WARPSYNC.COLLECTIVE R11, `(.L_x_42) ;  /* 0x000000000b087348 */ /* 0x000fea0003c00000 */
[----:B------:R0:W1:Y:S02]  /*1a10*/  SHFL.DOWN P1, R10, R16, R15, R18 ;  /* 0x0800000f100a7389 */ /* 0x0000640000020012 */
[----:B01----:R-:W-:Y:S05]  /*1a20*/  ENDCOLLECTIVE ;  /* 0x000000000000791b */ /* 0x003fea0003800000 */
.L_x_42:
[----:B------:R-:W-:Y:S05]  /*1a30*/  BSYNC B0 ;  /* 0x0000000000007941 */ /* 0x000fea0003800000 */
.L_x_41:
        /* <DEDUP_REMOVED lines=9> */
.L_x_43:
[----:B------:R-:W-:Y:S02]  /*1ad0*/  IMAD.MOV.U32 R15, RZ, RZ, 0x4 ;  /* 0x00000004ff0f7424 */ /* 0x000fe400078e00ff */
[----:B------:R-:W-:-:S04]  /*1ae0*/  IMAD.MOV.U32 R4, RZ, RZ, R10 ;  /* 0x000000ffff047224 */ /* 0x000fc800078e000a */
[----:B------:R-:W-:-:S05]  /*1af0*/  FADD R4, R5, R4 ;  /* 0x0000000405047221 */ /* 0x000fca0000000000 */
[----:B------:R-:W-:-:S07]  /*1b00*/  MOV R16, R4 ;  /* 0x0000000400107202 */ /* 0x000fce0000000f00 */
[----:B------:R-:W-:Y:S05]  /*1b10*/  WARPSYNC.COLLECTIVE R11, `(.L_x_44) ;  /* 0x000000000b087348 */ /* 0x000fea0003c00000 */
[----:B------:R0:W1:Y:S02]  /*1b20*/  SHFL.DOWN P1, R10, R16, R15, R18 ;  /* 0x0800000f100a7389 */ /* 0x0000640000020012 */
[----:B01----:R-:W-:Y:S05]  /*1b30*/  ENDCOLLECTIVE ;  /* 0x000000000000791b */ /* 0x003fea0003800000 */
.L_x_44:
[----:B------:R-:W-:Y:S02]  /*1b40*/  IMAD.MOV.U32 R15, RZ, RZ, 0x2 ;  /* 0x00000002ff0f7424 */ /* 0x000fe400078e00ff */
[----:B------:R-:W-:-:S04]  /*1b50*/  IMAD.MOV.U32 R7, RZ, RZ, R10 ;  /* 0x000000ffff077224 */ /* 0x000fc800078e000a */
[----:B------:R-:W-:-:S05]  /*1b60*/  FADD R7, R4, R7 ;  /* 0x0000000704077221 */ /* 0x000fca0000000000 */
[----:B------:R-:W-:-:S07]  /*1b70*/  MOV R16, R7 ;  /* 0x0000000700107202 */ /* 0x000fce0000000f00 */
[----:B------:R-:W-:Y:S05]  /*1b80*/  WARPSYNC.COLLECTIVE R11, `(.L_x_45) ;  /* 0x000000000b087348 */ /* 0x000fea0003c00000 */
[----:B------:R0:W1:Y:S02]  /*1b90*/  SHFL.DOWN P1, R10, R16, R15, R18 ;  /* 0x0800000f100a7389 */ /* 0x0000640000020012 */
[----:B01----:R-:W-:Y:S05]  /*1ba0*/  ENDCOLLECTIVE ;  /* 0x000000000000791b */ /* 0x003fea0003800000 */
.L_x_45:
[----:B------:R-:W-:Y:S02]  /*1bb0*/  IMAD.MOV.U32 R15, RZ, RZ, 0x1 ;  /* 0x00000001ff0f7424 */ /* 0x000fe400078e00ff */
[----:B------:R-:W-:-:S04]  /*1bc0*/  IMAD.MOV.U32 R6, RZ, RZ, R10 ;  /* 0x000000ffff067224 */ /* 0x000fc800078e000a */
[----:B------:R-:W-:-:S05]  /*1bd0*/  FADD R6, R7, R6 ;  /* 0x0000000607067221 */ /* 0x000fca0000000000 */
[----:B------:R-:W-:-:S07]  /*1be0*/  MOV R16, R6 ;  /* 0x0000000600107202 */ /* 0x000fce0000000f00 */
[----:B------:R-:W-:Y:S05]  /*1bf0*/  WARPSYNC.COLLECTIVE R11, `(.L_x_46) ;  /* 0x000000000b087348 */ /* 0x000fea0003c00000 */
[----:B------:R0:W1:Y:S02]  /*1c00*/  SHFL.DOWN P1, R10, R16, R15, R18 ;  /* 0x0800000f100a7389 */ /* 0x0000640000020012 */
[----:B01----:R-:W-:Y:S05]  /*1c10*/  ENDCOLLECTIVE ;  /* 0x000000000000791b */ /* 0x003fea0003800000 */
.L_x_46:
[----:B------:R-:W-:Y:S01]  /*1c20*/  IMAD.MOV.U32 R9, RZ, RZ, R10 ;  /* 0x000000ffff097224 */ /* 0x000fe200078e000a */
[----:B------:R-:W-:Y:S06]  /*1c30*/  BRA `(.L_x_47) ;  /* 0xfffffff400607947 */ /* 0x000fec000383ffff */
        .weak           $__internal_0_$__cuda_sm20_div_u64
        .type           $__internal_0_$__cuda_sm20_div_u64,@function
        .size           $__internal_0_$__cuda_sm20_div_u64,(.L_x_49 - $__internal_0_$__cuda_sm20_div_u64)
$__internal_0_$__cuda_sm20_div_u64:
[----:B------:R-:W-:Y:S01]  /*1c40*/  MOV R18, R13 ;  /* 0x0000000d00127202 */ /* 0x000fe20000000f00 */
[----:B------:R-:W-:-:S04]  /*1c50*/  IMAD.MOV.U32 R19, RZ, RZ, RZ ;  /* 0x000000ffff137224 */ /* 0x000fc800078e00ff */
[----:B------:R-:W0:Y:S08]  /*1c60*/  I2F.U64.RP R7, R18 ;  /* 0x0000001200077312 */ /* 0x000e300000309000 */
[----:B0-----:R-:W0:Y:S02]  /*1c70*/  MUFU.RCP R7, R7 ;  /* 0x0000000700077308 */ /* 0x001e240000001000 */
[----:B0-----:R-:W-:-:S06]  /*1c80*/  VIADD R10, R7, 0x1ffffffe ;  /* 0x1ffffffe070a7836 */ /* 0x001fcc0000000000 */
[----:B------:R-:W0:Y:S02]  /*1c90*/  F2I.U64.TRUNC R10, R10 ;  /* 0x0000000a000a7311 */ /* 0x000e24000020d800 */
[----:B0-----:R-:W-:-:S04]  /*1ca0*/  IMAD.WIDE.U32 R16, R10, R13, RZ ;  /* 0x0000000d0a107225 */ /* 0x001fc800078e00ff */
[----:B------:R-:W-:Y:S01]  /*1cb0*/  IMAD R17, R11, R13, R17 ;  /* 0x0000000d0b117224 */ /* 0x000fe200078e0211 */
[----:B------:R-:W-:-:S04]  /*1cc0*/  IADD3 R9, P0, PT, RZ, -R16, RZ ;  /* 0x80000010ff097210 */ /* 0x000fc80007f1e0ff */
[----:B------:R-:W-:Y:S01]  /*1cd0*/  IADD3.X R15, PT, PT, RZ, ~R17, RZ, P0, !PT ;  /* 0x80000011ff0f7210 */ /* 0x000fe200007fe4ff */
[----:B------:R-:W-:-:S04]  /*1ce0*/  IMAD.HI.U32 R16, R10, R9, RZ ;  /* 0x000000090a107227 */ /* 0x000fc800078e00ff */
[----:B------:R-:W-:Y:S02]  /*1cf0*/  IMAD.MOV.U32 R17, RZ, RZ, R10 ;  /* 0x000000ffff117224 */ /* 0x000fe400078e000a */
[-C--:B------:R-:W-:Y:S02]  /*1d00*/  IMAD R19, R11, R15.reuse, RZ ;  /* 0x0000000f0b137224 */ /* 0x080fe400078e02ff */
[----:B------:R-:W-:-:S04]  /*1d10*/  IMAD.WIDE.U32 R16, P0, R10, R15, R16 ;  /* 0x0000000f0a107225 */ /* 0x000fc80007800010 */
[----:B------:R-:W-:-:S04]  /*1d20*/  IMAD.HI.U32 R7, R11, R15, RZ ;  /* 0x0000000f0b077227 */ /* 0x000fc800078e00ff */
[----:B------:R-:W-:-:S04]  /*1d30*/  IMAD.HI.U32 R16, P1, R11, R9, R16 ;  /* 0x000000090b107227 */ /* 0x000fc80007820010 */
[----:B------:R-:W-:Y:S01]  /*1d40*/  IMAD.X R7, R7, 0x1, R11, P0 ;  /* 0x0000000107077824 */ /* 0x000fe200000e060b */
[----:B------:R-:W-:-:S04]  /*1d50*/  IADD3 R17, P2, PT, R19, R16, RZ ;  /* 0x0000001013117210 */ /* 0x000fc80007f5e0ff */
[----:B------:R-:W-:Y:S01]  /*1d60*/  IADD3.X R7, PT, PT, RZ, RZ, R7, P2, P1 ;  /* 0x000000ffff077210 */ /* 0x000fe200017e2407 */
[----:B------:R-:W-:-:S03]  /*1d70*/  IMAD.WIDE.U32 R10, R17, R13, RZ ;  /* 0x0000000d110a7225 */ /* 0x000fc600078e00ff */
[----:B------:R-:W-:Y:S01]  /*1d80*/  IADD3 R9, P0, PT, RZ, -R10, RZ ;  /* 0x8000000aff097210 */ /* 0x000fe20007f1e0ff */
[----:B------:R-:W-:Y:S02]  /*1d90*/  IMAD R10, R7, R13, R11 ;  /* 0x0000000d070a7224 */ /* 0x000fe400078e020b */
[----:B------:R-:W-:Y:S02]  /*1da0*/  HFMA2 R11, -RZ, RZ, 0, 0 ;  /* 0x00000000ff0b7431 */ /* 0x000fe400000001ff */
[----:B------:R-:W-:Y:S01]  /*1db0*/  IMAD.HI.U32 R16, R17, R9, RZ ;  /* 0x0000000911107227 */ /* 0x000fe200078e00ff */
[----:B------:R-:W-:-:S05]  /*1dc0*/  IADD3.X R10, PT, PT, RZ, ~R10, RZ, P0, !PT ;  /* 0x8000000aff0a7210 */ /* 0x000fca00007fe4ff */
[----:B------:R-:W-:-:S04]  /*1dd0*/  IMAD.WIDE.U32 R16, P0, R17, R10, R16 ;  /* 0x0000000a11107225 */ /* 0x000fc80007800010 */
[C---:B------:R-:W-:Y:S02]  /*1de0*/  IMAD R18, R7.reuse, R10, RZ ;  /* 0x0000000a07127224 */ /* 0x040fe400078e02ff */
[----:B------:R-:W-:-:S04]  /*1df0*/  IMAD.HI.U32 R9, P1, R7, R9, R16 ;  /* 0x0000000907097227 */ /* 0x000fc80007820010 */
[----:B------:R-:W-:Y:S01]  /*1e00*/  IMAD.HI.U32 R10, R7, R10, RZ ;  /* 0x0000000a070a7227 */ /* 0x000fe200078e00ff */
[----:B------:R-:W-:-:S03]  /*1e10*/  IADD3 R9, P2, PT, R18, R9, RZ ;  /* 0x0000000912097210 */ /* 0x000fc60007f5e0ff */
[----:B------:R-:W-:Y:S02]  /*1e20*/  IMAD.X R7, R10, 0x1, R7, P0 ;  /* 0x000000010a077824 */ /* 0x000fe400000e0607 */
[----:B------:R-:W-:-:S03]  /*1e30*/  IMAD.HI.U32 R10, R9, R8, RZ ;  /* 0x00000008090a7227 */ /* 0x000fc600078e00ff */
[----:B------:R-:W-:Y:S01]  /*1e40*/  IADD3.X R7, PT, PT, RZ, RZ, R7, P2, P1 ;  /* 0x000000ffff077210 */ /* 0x000fe200017e2407 */
[----:B------:R-:W-:-:S04]  /*1e50*/  IMAD.WIDE.U32 R10, R9, R5, R10 ;  /* 0x00000005090a7225 */ /* 0x000fc800078e000a */
[C---:B------:R-:W-:Y:S02]  /*1e60*/  IMAD R9, R7.reuse, R5, RZ ;  /* 0x0000000507097224 */ /* 0x040fe400078e02ff */
[----:B------:R-:W-:-:S04]  /*1e70*/  IMAD.HI.U32 R10, P0, R7, R8, R10 ;  /* 0x00000008070a7227 */ /* 0x000fc8000780000a */
[----:B------:R-:W-:Y:S01]  /*1e80*/  IMAD.HI.U32 R7, R7, R5, RZ ;  /* 0x0000000507077227 */ /* 0x000fe200078e00ff */
[----:B------:R-:W-:-:S03]  /*1e90*/  IADD3 R16, P1, PT, R9, R10, RZ ;  /* 0x0000000a09107210 */ /* 0x000fc60007f3e0ff */
[----:B------:R-:W-:Y:S02]  /*1ea0*/  IMAD.X R7, RZ, RZ, R7, P0 ;  /* 0x000000ffff077224 */ /* 0x000fe400000e0607 */
[----:B------:R-:W-:-:S03]  /*1eb0*/  IMAD.WIDE.U32 R10, R16, R13, RZ ;  /* 0x0000000d100a7225 */ /* 0x000fc600078e00ff */
[----:B------:R-:W-:Y:S02]  /*1ec0*/  IADD3.X R7, PT, PT, RZ, R7, RZ, P1, !PT ;  /* 0x00000007ff077210 */ /* 0x000fe40000ffe4ff */
[----:B------:R-:W-:-:S03]  /*1ed0*/  IADD3 R20, P0, PT, -R10, R8, RZ ;  /* 0x000000080a147210 */ /* 0x000fc60007f1e1ff */
[----:B------:R-:W-:Y:S01]  /*1ee0*/  IMAD R18, R7, R13, R11 ;  /* 0x0000000d07127224 */ /* 0x000fe200078e020b */
[----:B------:R-:W-:-:S03]  /*1ef0*/  IADD3 R10, P1, PT, -R13, R20, RZ ;  /* 0x000000140d0a7210 */ /* 0x000fc60007f3e1ff */
[----:B------:R-:W-:Y:S01]  /*1f00*/  IMAD.X R18, R5, 0x1, ~R18, P0 ;  /* 0x0000000105127824 */ /* 0x000fe200000e0e12 */
[----:B------:R-:W-:Y:S02]  /*1f10*/  ISETP.GE.U32.AND P0, PT, R20, R13, PT ;  /* 0x0000000d1400720c */ /* 0x000fe40003f06070 */
[----:B------:R-:W-:Y:S02]  /*1f20*/  IADD3 R5, P2, PT, R16, 0x1, RZ ;  /* 0x0000000110057810 */ /* 0x000fe40007f5e0ff */
[C---:B------:R-:W-:Y:S02]  /*1f30*/  ISETP.GE.U32.AND.EX P0, PT, R18.reuse, RZ, PT, P0 ;  /* 0x000000ff1200720c */ /* 0x040fe40003f06100 */
[----:B------:R-:W-:Y:S02]  /*1f40*/  IADD3.X R8, PT, PT, RZ, R7, RZ, P2, !PT ;  /* 0x00000007ff087210 */ /* 0x000fe400017fe4ff */
[----:B------:R-:W-:Y:S02]  /*1f50*/  SEL R16, R5, R16, P0 ;  /* 0x0000001005107207 */ /* 0x000fe40000000000 */
[----:B------:R-:W-:-:S02]  /*1f60*/  IADD3.X R9, PT, PT, R18, -0x1, RZ, P1, !PT ;  /* 0xffffffff12097810 */ /* 0x000fc40000ffe4ff */
[----:B------:R-:W-:Y:S02]  /*1f70*/  SEL R10, R10, R20, P0 ;  /* 0x000000140a0a7207 */ /* 0x000fe40000000000 */
[----:B------:R-:W-:Y:S02]  /*1f80*/  SEL R7, R8, R7, P0 ;  /* 0x0000000708077207 */ /* 0x000fe40000000000 */
[----:B------:R-:W-:Y:S02]  /*1f90*/  IADD3 R5, P2, PT, R16, 0x1, RZ ;  /* 0x0000000110057810 */ /* 0x000fe40007f5e0ff */
[----:B------:R-:W-:Y:S02]  /*1fa0*/  SEL R9, R9, R18, P0 ;  /* 0x0000001209097207 */ /* 0x000fe40000000000 */
[----:B------:R-:W-:Y:S01]  /*1fb0*/  ISETP.GE.U32.AND P0, PT, R10, R13, PT ;  /* 0x0000000d0a00720c */ /* 0x000fe20003f06070 */
[----:B------:R-:W-:Y:S01]  /*1fc0*/  IMAD.X R8, RZ, RZ, R7, P2 ;  /* 0x000000ffff087224 */ /* 0x000fe200010e0607 */
[----:B------:R-:W-:-:S02]  /*1fd0*/  ISETP.NE.U32.AND P1, PT, R13, RZ, PT ;  /* 0x000000ff0d00720c */ /* 0x000fc40003f25070 */
[----:B------:R-:W-:Y:S02]  /*1fe0*/  ISETP.GE.U32.AND.EX P0, PT, R9, RZ, PT, P0 ;  /* 0x000000ff0900720c */ /* 0x000fe40003f06100 */
[----:B------:R-:W-:Y:S02]  /*1ff0*/  ISETP.NE.AND.EX P1, PT, RZ, RZ, PT, P1 ;  /* 0x000000ffff00720c */ /* 0x000fe40003f25310 */
[----:B------:R-:W-:Y:S02]  /*2000*/  SEL R8, R8, R7, P0 ;  /* 0x0000000708087207 */ /* 0x000fe40000000000 */
[----:B------:R-:W-:Y:S02]  /*2010*/  MOV R7, 0x0 ;  /* 0x0000000000077802 */ /* 0x000fe40000000f00 */
[----:B------:R-:W-:Y:S02]  /*2020*/  SEL R5, R5, R16, P0 ;  /* 0x0000001005057207 */ /* 0x000fe40000000000 */
[----:B------:R-:W-:-:S02]  /*2030*/  SEL R8, R8, 0xffffffff, P1 ;  /* 0xffffffff08087807 */ /* 0x000fc40000800000 */
[----:B------:R-:W-:Y:S01]  /*2040*/  SEL R5, R5, 0xffffffff, P1 ;  /* 0xffffffff05057807 */ /* 0x000fe20000800000 */
[----:B------:R-:W-:Y:S06]  /*2050*/  RET.REL.NODEC R6 `(_Z25reduce_cooperative_kernelIfEvPT_PKS0_m) ;  /* 0xffffffdc06e87950 */ /* 0x000fec0003c3ffff */
.L_x_48:
[----:B------:R-:W-:-:S00]  /*2060*/  BRA `(.L_x_48) ;  /* 0xfffffffc00fc7947 */ /* 0x000fc0000383ffff */
[----:B------:R-:W-:-:S00]  /*2070*/  NOP ;  /* 0x0000000000007918 */ /* 0x000fc00000000000 */
        /* <DEDUP_REMOVED lines=8> */
.L_x_49:


//--------------------- .nv.shared._Z25reduce_cooperative_kernelIfEvPT_PKS0_m --------------------------
	.section	.nv.shared._Z25reduce_cooperative_kernelIfEvPT_PKS0_m,"aw",@nobits
	.sectionflags	@""
	.align	16
	.zero		1024


//--------------------- .nv.shared.reserved.0     --------------------------
	.section	.nv.shared.reserved.0,"aw",@nobits
	.weak		__nv_reservedSMEM_offset_0_alias
	.size		__nv_reservedSMEM_offset_0_alias, 0, 64
	.other		__nv_reservedSMEM_offset_0_alias,@"STO_CUDA_RESERVED_SHARED STV_DEFAULT"
__nv_reservedSMEM_offset_0_alias:
	.zero		0
	.zero		64


//--------------------- .nv.constant0._Z25reduce_cooperative_kernelIfEvPT_PKS0_m --------------------------
	.section	.nv.constant0._Z25reduce_cooperative_kernelIfEvPT_PKS0_m,"a",@progbits
	.sectionflags	@""
	.align	4
.nv.constant0._Z25reduce_cooperative_kernelIfEvPT_PKS0_m:
	.zero		920


//--------------------- SYMBOLS --------------------------

	.type		.nv.reservedSmem.offset0,@object
	.size		.nv.reservedSmem.offset0,0x4
	.type		.nv.reservedSmem.cap,@object
	.size		.nv.reservedSmem.cap,0x4
